	.target	sm_90a

	.elftype	@"ET_EXEC"


//--------------------- .note.nv.tkinfo           --------------------------
	.section	.note.nv.tkinfo,"",@"SHT_NOTE"
	.sectionflags	@"SHF_NOTE_NV_TKINFO"
	.tkinfo
        /*0018*/ 	.word	0x00000002
        /*0030*/ 	.string	""
        /*0030*/ 	.string	"ptxas"
        /*0030*/ 	.string	"Cuda compilation tools, release 13.0, V13.0.88"
        /*0030*/ 	.string	"Build cuda_13.0.r13.0/compiler.36424714_0"
        /*0030*/ 	.string	"-arch sm_90a -m 64 "



//--------------------- .note.nv.cuinfo           --------------------------
	.section	.note.nv.cuinfo,"",@"SHT_NOTE"
	.sectionflags	@"SHF_NOTE_NV_CUINFO"
        /*0018*/ 	.short	0x0002
        /*001a*/ 	.short	0x005a
        /*001c*/ 	.short	0x0082
	.zero		2


//--------------------- .nv.info                  --------------------------
	.section	.nv.info,"",@"SHT_CUDA_INFO"
	.align	4


	//----- nvinfo : EIATTR_REGCOUNT
	.align		4
        /*0000*/ 	.byte	0x04, 0x2f
        /*0002*/ 	.short	(.L_15 - .L_14)
	.align		4
.L_14:
        /*0004*/ 	.word	index@(_ZN7cutlass13device_kernelINS_4gemm6kernel13GemmUniversalIN4cute5tupleIJiiiiEEENS1_10collective13CollectiveMmaINS1_34MainloopSm90TmaGmmaWarpSpecializedILi18ENS5_IJNS4_1CILi1EEENSA_ILi2EEESB_EEENS1_35KernelTmaWarpSpecializedCooperativeEEENS5_IJNSA_ILi128EEENSA_ILi256EEENSA_ILi32EEEEEEaNS5_IJlSB_lEEEaSK_NS4_8TiledMMAINS4_8MMA_AtomIJNS4_4SM904GMMA27MMA_64x256x32_S32S8S8_SS_TNEEEENS4_6LayoutINS5_IJSC_SB_SB_EEENS5_IJSB_NSA_ILi0EEEST_EEEEENS5_IJNS4_10UnderscoreESW_SW_EEEEENS4_23SM90_TMA_LOAD_MULTICASTENS4_14ComposedLayoutINS4_7SwizzleILi1ELi4ELi3EEENS4_18smem_ptr_flag_bitsILi8EEENSR_INS5_IJNSA_ILi8EEESI_EEENS5_IJSI_SB_EEEEEEEvNS4_8identityENS4_13SM90_TMA_LOADES19_vS1A_EENS_8epilogue10collective6detail29Sm90TmaWarpSpecializedAdapterINS1E_15DefaultEpilogueIaSK_SK_NS1D_6thread17LinearCombinationIaLi1EiiLNS1I_9ScaleType4KindE0ELNS_15FloatRoundStyleE2EaEENS1_15EpilogueDefaultEEEEEvvEEEEvNT_6ParamsE)
        /*0008*/ 	.word	0x000000a8


	//----- nvinfo : EIATTR_FRAME_SIZE
	.align		4
.L_15:
        /*000c*/ 	.byte	0x04, 0x11
        /*000e*/ 	.short	(.L_17 - .L_16)
	.align		4
.L_16:
        /*0010*/ 	.word	index@(_ZN7cutlass13device_kernelINS_4gemm6kernel13GemmUniversalIN4cute5tupleIJiiiiEEENS1_10collective13CollectiveMmaINS1_34MainloopSm90TmaGmmaWarpSpecializedILi18ENS5_IJNS4_1CILi1EEENSA_ILi2EEESB_EEENS1_35KernelTmaWarpSpecializedCooperativeEEENS5_IJNSA_ILi128EEENSA_ILi256EEENSA_ILi32EEEEEEaNS5_IJlSB_lEEEaSK_NS4_8TiledMMAINS4_8MMA_AtomIJNS4_4SM904GMMA27MMA_64x256x32_S32S8S8_SS_TNEEEENS4_6LayoutINS5_IJSC_SB_SB_EEENS5_IJSB_NSA_ILi0EEEST_EEEEENS5_IJNS4_10UnderscoreESW_SW_EEEEENS4_23SM90_TMA_LOAD_MULTICASTENS4_14ComposedLayoutINS4_7SwizzleILi1ELi4ELi3EEENS4_18smem_ptr_flag_bitsILi8EEENSR_INS5_IJNSA_ILi8EEESI_EEENS5_IJSI_SB_EEEEEEEvNS4_8identityENS4_13SM90_TMA_LOADES19_vS1A_EENS_8epilogue10collective6detail29Sm90TmaWarpSpecializedAdapterINS1E_15DefaultEpilogueIaSK_SK_NS1D_6thread17LinearCombinationIaLi1EiiLNS1I_9ScaleType4KindE0ELNS_15FloatRoundStyleE2EaEENS1_15EpilogueDefaultEEEEEvvEEEEvNT_6ParamsE)
        /*0014*/ 	.word	0x00000000


	//----- nvinfo : EIATTR_MIN_STACK_SIZE
	.align		4
.L_17:
        /*0018*/ 	.byte	0x04, 0x12
        /*001a*/ 	.short	(.L_19 - .L_18)
	.align		4
.L_18:
        /*001c*/ 	.word	index@(_ZN7cutlass13device_kernelINS_4gemm6kernel13GemmUniversalIN4cute5tupleIJiiiiEEENS1_10collective13CollectiveMmaINS1_34MainloopSm90TmaGmmaWarpSpecializedILi18ENS5_IJNS4_1CILi1EEENSA_ILi2EEESB_EEENS1_35KernelTmaWarpSpecializedCooperativeEEENS5_IJNSA_ILi128EEENSA_ILi256EEENSA_ILi32EEEEEEaNS5_IJlSB_lEEEaSK_NS4_8TiledMMAINS4_8MMA_AtomIJNS4_4SM904GMMA27MMA_64x256x32_S32S8S8_SS_TNEEEENS4_6LayoutINS5_IJSC_SB_SB_EEENS5_IJSB_NSA_ILi0EEEST_EEEEENS5_IJNS4_10UnderscoreESW_SW_EEEEENS4_23SM90_TMA_LOAD_MULTICASTENS4_14ComposedLayoutINS4_7SwizzleILi1ELi4ELi3EEENS4_18smem_ptr_flag_bitsILi8EEENSR_INS5_IJNSA_ILi8EEESI_EEENS5_IJSI_SB_EEEEEEEvNS4_8identityENS4_13SM90_TMA_LOADES19_vS1A_EENS_8epilogue10collective6detail29Sm90TmaWarpSpecializedAdapterINS1E_15DefaultEpilogueIaSK_SK_NS1D_6thread17LinearCombinationIaLi1EiiLNS1I_9ScaleType4KindE0ELNS_15FloatRoundStyleE2EaEENS1_15EpilogueDefaultEEEEEvvEEEEvNT_6ParamsE)
        /*0020*/ 	.word	0x00000000
.L_19:


//--------------------- .nv.compat                --------------------------
	.section	.nv.compat,"",@"SHT_CUDA_COMPAT_INFO"
	.align	4
        /*0000*/ 	.byte	0x02, 0x09, 0x01, 0x00, 0x02, 0x02, 0x04, 0x00, 0x02, 0x05, 0x05, 0x00, 0x03, 0x07, 0x01, 0x01
        /*0010*/ 	.byte	0x02, 0x03, 0x01, 0x00, 0x02, 0x06, 0x01, 0x00, 0x04, 0x0b, 0x08, 0x00, 0x00, 0x00, 0x00, 0x00
        /*0020*/ 	.byte	0x00, 0x00, 0x00, 0x00


//--------------------- .nv.info._ZN7cutlass13device_kernelINS_4gemm6kernel13GemmUniversalIN4cute5tupleIJiiiiEEENS1_10collective13CollectiveMmaINS1_34MainloopSm90TmaGmmaWarpSpecializedILi18ENS5_IJNS4_1CILi1EEENSA_ILi2EEESB_EEENS1_35KernelTmaWarpSpecializedCooperativeEEENS5_IJNSA_ILi128EEENSA_ILi256EEENSA_ILi32EEEEEEaNS5_IJlSB_lEEEaSK_NS4_8TiledMMAINS4_8MMA_AtomIJNS4_4SM904GMMA27MMA_64x256x32_S32S8S8_SS_TNEEEENS4_6LayoutINS5_IJSC_SB_SB_EEENS5_IJSB_NSA_ILi0EEEST_EEEEENS5_IJNS4_10UnderscoreESW_SW_EEEEENS4_23SM90_TMA_LOAD_MULTICASTENS4_14ComposedLayoutINS4_7SwizzleILi1ELi4ELi3EEENS4_18smem_ptr_flag_bitsILi8EEENSR_INS5_IJNSA_ILi8EEESI_EEENS5_IJSI_SB_EEEEEEEvNS4_8identityENS4_13SM90_TMA_LOADES19_vS1A_EENS_8epilogue10collective6detail29Sm90TmaWarpSpecializedAdapterINS1E_15DefaultEpilogueIaSK_SK_NS1D_6thread17LinearCombinationIaLi1EiiLNS1I_9ScaleType4KindE0ELNS_15FloatRoundStyleE2EaEENS1_15EpilogueDefaultEEEEEvvEEEEvNT_6ParamsE --------------------------
	.section	.nv.info._ZN7cutlass13device_kernelINS_4gemm6kernel13GemmUniversalIN4cute5tupleIJiiiiEEENS1_10collective13CollectiveMmaINS1_34MainloopSm90TmaGmmaWarpSpecializedILi18ENS5_IJNS4_1CILi1EEENSA_ILi2EEESB_EEENS1_35KernelTmaWarpSpecializedCooperativeEEENS5_IJNSA_ILi128EEENSA_ILi256EEENSA_ILi32EEEEEEaNS5_IJlSB_lEEEaSK_NS4_8TiledMMAINS4_8MMA_AtomIJNS4_4SM904GMMA27MMA_64x256x32_S32S8S8_SS_TNEEEENS4_6LayoutINS5_IJSC_SB_SB_EEENS5_IJSB_NSA_ILi0EEEST_EEEEENS5_IJNS4_10UnderscoreESW_SW_EEEEENS4_23SM90_TMA_LOAD_MULTICASTENS4_14ComposedLayoutINS4_7SwizzleILi1ELi4ELi3EEENS4_18smem_ptr_flag_bitsILi8EEENSR_INS5_IJNSA_ILi8EEESI_EEENS5_IJSI_SB_EEEEEEEvNS4_8identityENS4_13SM90_TMA_LOADES19_vS1A_EENS_8epilogue10collective6detail29Sm90TmaWarpSpecializedAdapterINS1E_15DefaultEpilogueIaSK_SK_NS1D_6thread17LinearCombinationIaLi1EiiLNS1I_9ScaleType4KindE0ELNS_15FloatRoundStyleE2EaEENS1_15EpilogueDefaultEEEEEvvEEEEvNT_6ParamsE,"",@"SHT_CUDA_INFO"
	.sectionflags	@""
	.align	4


	//----- nvinfo : EIATTR_CUDA_API_VERSION
	.align		4
        /*0000*/ 	.byte	0x04, 0x37
        /*0002*/ 	.short	(.L_21 - .L_20)
.L_20:
        /*0004*/ 	.word	0x00000082


	//----- nvinfo : EIATTR_KPARAM_INFO
	.align		4
.L_21:
        /*0008*/ 	.byte	0x04, 0x17
        /*000a*/ 	.short	(.L_23 - .L_22)
.L_22:
        /*000c*/ 	.word	0x00000000
        /*0010*/ 	.short	0x0000
        /*0012*/ 	.short	0x0070
        /*0014*/ 	.byte	0x00, 0xf0, 0x01, 0x10


	//----- nvinfo : EIATTR_SPARSE_MMA_MASK
	.align		4
.L_23:
        /*0018*/ 	.byte	0x03, 0x50
        /*001a*/ 	.short	0x0000


	//----- nvinfo : EIATTR_MAXREG_COUNT
	.align		4
        /*001c*/ 	.byte	0x03, 0x1b
        /*001e*/ 	.short	0x00a8


	//----- nvinfo : EIATTR_NUM_BARRIERS
	.align		4
        /*0020*/ 	.byte	0x02, 0x4c
        /*0022*/ 	.byte	0x01
	.zero		1


	//----- nvinfo : EIATTR_EXTERNS
	.align		4
        /*0024*/ 	.byte	0x04, 0x0f
        /*0026*/ 	.short	(.L_25 - .L_24)


	//   ....[0]....
	.align		4
.L_24:
        /*0028*/ 	.word	index@(__assertfail)


	//----- nvinfo : EIATTR_MERCURY_ISA_VERSION
	.align		4
.L_25:
        /*002c*/ 	.byte	0x03, 0x5f
        /*002e*/ 	.short	0x0101


	//----- nvinfo : EIATTR_INT_WARP_WIDE_INSTR_OFFSETS
	.align		4
        /*0030*/ 	.byte	0x04, 0x31
        /*0032*/ 	.short	(.L_27 - .L_26)


	//   ....[0]....
.L_26:
        /*0034*/ 	.word	0x00000620


	//   ....[1]....
        /*0038*/ 	.word	0x00000640


	//   ....[2]....
        /*003c*/ 	.word	0x00000800


	//----- nvinfo : EIATTR_COOP_GROUP_MASK_REGIDS
	.align		4
.L_27:
        /*0040*/ 	.byte	0x04, 0x29
        /*0042*/ 	.short	(.L_29 - .L_28)


	//   ....[0]....
.L_28:
        /*0044*/ 	.word	0xffffffff


	//   ....[1]....
        /*0048*/ 	.word	0xffffffff


	//   ....[2]....
        /*004c*/ 	.word	0xffffffff


	//   ....[3]....
        /*0050*/ 	.word	0xffffffff


	//   ....[4]....
        /*0054*/ 	.word	0xffffffff


	//   ....[5]....
        /*0058*/ 	.word	0xffffffff


	//----- nvinfo : EIATTR_COOP_GROUP_INSTR_OFFSETS
	.align		4
.L_29:
        /*005c*/ 	.byte	0x04, 0x28
        /*005e*/ 	.short	(.L_31 - .L_30)


	//   ....[0]....
.L_30:
        /*0060*/ 	.word	0x00000060


	//   ....[1]....
        /*0064*/ 	.word	0x00000070


	//   ....[2]....
        /*0068*/ 	.word	0x00000130


	//   ....[3]....
        /*006c*/ 	.word	0x000004c0


	//   ....[4]....
        /*0070*/ 	.word	0x00000970


	//   ....[5]....
        /*0074*/ 	.word	0x000013b0


	//----- nvinfo : EIATTR_REG_RECONFIG
	.align		4
.L_31:
        /*0078*/ 	.byte	0x01, 0x54
	.zero		2


	//----- nvinfo : EIATTR_SYSCALL_OFFSETS
	.align		4
        /*007c*/ 	.byte	0x04, 0x46
        /*007e*/ 	.short	(.L_33 - .L_32)


	//   ....[0]....
.L_32:
        /*0080*/ 	.word	0x00001570


	//----- nvinfo : EIATTR_MBARRIER_INSTR_OFFSETS
	.align		4
.L_33:
        /*0084*/ 	.byte	0x04, 0x39
        /*0086*/ 	.short	(.L_35 - .L_34)


	//   ....[0]....
.L_34:
        /*0088*/ 	.word	0x00000250
        /*008c*/ 	.word	0x000000ff
        /*0090*/ 	.word	0x00000000
        /*0094*/ 	.short	0x0100
        /*0096*/ 	.byte	0x08
	.zero		1


	//   ....[1]....
        /*0098*/ 	.word	0x00000260
        /*009c*/ 	.word	0x000000ff
        /*00a0*/ 	.word	0x00000090
        /*00a4*/ 	.short	0x0100
        /*00a6*/ 	.byte	0x08
	.zero		1


	//   ....[2]....
        /*00a8*/ 	.word	0x00000270
        /*00ac*/ 	.word	0x000000ff
        /*00b0*/ 	.word	0x00000008
        /*00b4*/ 	.short	0x0100
        /*00b6*/ 	.byte	0x08
	.zero		1


	//   ....[3]....
        /*00b8*/ 	.word	0x00000280
        /*00bc*/ 	.word	0x000000ff
        /*00c0*/ 	.word	0x00000098
        /*00c4*/ 	.short	0x0100
        /*00c6*/ 	.byte	0x08
	.zero		1


	//   ....[4]....
        /*00c8*/ 	.word	0x00000290
        /*00cc*/ 	.word	0x000000ff
        /*00d0*/ 	.word	0x00000010
        /*00d4*/ 	.short	0x0100
        /*00d6*/ 	.byte	0x08
	.zero		1


	//   ....[5]....
        /*00d8*/ 	.word	0x000002a0
        /*00dc*/ 	.word	0x000000ff
        /*00e0*/ 	.word	0x000000a0
        /*00e4*/ 	.short	0x0100
        /*00e6*/ 	.byte	0x08
	.zero		1


	//   ....[6]....
        /*00e8*/ 	.word	0x000002b0
        /*00ec*/ 	.word	0x000000ff
        /*00f0*/ 	.word	0x00000018
        /*00f4*/ 	.short	0x0100
        /*00f6*/ 	.byte	0x08
	.zero		1


	//   ....[7]....
        /*00f8*/ 	.word	0x000002c0
        /*00fc*/ 	.word	0x000000ff
        /*0100*/ 	.word	0x000000a8
        /*0104*/ 	.short	0x0100
        /*0106*/ 	.byte	0x08
	.zero		1


	//   ....[8]....
        /*0108*/ 	.word	0x000002d0
        /*010c*/ 	.word	0x000000ff
        /*0110*/ 	.word	0x00000020
        /*0114*/ 	.short	0x0100
        /*0116*/ 	.byte	0x08
	.zero		1


	//   ....[9]....
        /*0118*/ 	.word	0x000002e0
        /*011c*/ 	.word	0x000000ff
        /*0120*/ 	.word	0x000000b0
        /*0124*/ 	.short	0x0100
        /*0126*/ 	.byte	0x08
	.zero		1


	//   ....[10]....
        /*0128*/ 	.word	0x000002f0
        /*012c*/ 	.word	0x000000ff
        /*0130*/ 	.word	0x00000028
        /*0134*/ 	.short	0x0100
        /*0136*/ 	.byte	0x08
	.zero		1


	//   ....[11]....
        /*0138*/ 	.word	0x00000300
        /*013c*/ 	.word	0x000000ff
        /*0140*/ 	.word	0x000000b8
        /*0144*/ 	.short	0x0100
        /*0146*/ 	.byte	0x08
	.zero		1


	//   ....[12]....
        /*0148*/ 	.word	0x00000310
        /*014c*/ 	.word	0x000000ff
        /*0150*/ 	.word	0x00000030
        /*0154*/ 	.short	0x0100
        /*0156*/ 	.byte	0x08
	.zero		1


	//   ....[13]....
        /*0158*/ 	.word	0x00000320
        /*015c*/ 	.word	0x000000ff
        /*0160*/ 	.word	0x000000c0
        /*0164*/ 	.short	0x0100
        /*0166*/ 	.byte	0x08
	.zero		1


	//   ....[14]....
        /*0168*/ 	.word	0x00000330
        /*016c*/ 	.word	0x000000ff
        /*0170*/ 	.word	0x00000038
        /*0174*/ 	.short	0x0100
        /*0176*/ 	.byte	0x08
	.zero		1


	//   ....[15]....
        /*0178*/ 	.word	0x00000340
        /*017c*/ 	.word	0x000000ff
        /*0180*/ 	.word	0x000000c8
        /*0184*/ 	.short	0x0100
        /*0186*/ 	.byte	0x08
	.zero		1


	//   ....[16]....
        /*0188*/ 	.word	0x00000350
        /*018c*/ 	.word	0x000000ff
        /*0190*/ 	.word	0x00000040
        /*0194*/ 	.short	0x0100
        /*0196*/ 	.byte	0x08
	.zero		1


	//   ....[17]....
        /*0198*/ 	.word	0x00000360
        /*019c*/ 	.word	0x000000ff
        /*01a0*/ 	.word	0x000000d0
        /*01a4*/ 	.short	0x0100
        /*01a6*/ 	.byte	0x08
	.zero		1


	//   ....[18]....
        /*01a8*/ 	.word	0x00000370
        /*01ac*/ 	.word	0x000000ff
        /*01b0*/ 	.word	0x00000048
        /*01b4*/ 	.short	0x0100
        /*01b6*/ 	.byte	0x08
	.zero		1


	//   ....[19]....
        /*01b8*/ 	.word	0x00000380
        /*01bc*/ 	.word	0x000000ff
        /*01c0*/ 	.word	0x000000d8
        /*01c4*/ 	.short	0x0100
        /*01c6*/ 	.byte	0x08
	.zero		1


	//   ....[20]....
        /*01c8*/ 	.word	0x00000390
        /*01cc*/ 	.word	0x000000ff
        /*01d0*/ 	.word	0x00000050
        /*01d4*/ 	.short	0x0100
        /*01d6*/ 	.byte	0x08
	.zero		1


	//   ....[21]....
        /*01d8*/ 	.word	0x000003a0
        /*01dc*/ 	.word	0x000000ff
        /*01e0*/ 	.word	0x000000e0
        /*01e4*/ 	.short	0x0100
        /*01e6*/ 	.byte	0x08
	.zero		1


	//   ....[22]....
        /*01e8*/ 	.word	0x000003b0
        /*01ec*/ 	.word	0x000000ff
        /*01f0*/ 	.word	0x00000058
        /*01f4*/ 	.short	0x0100
        /*01f6*/ 	.byte	0x08
	.zero		1


	//   ....[23]....
        /*01f8*/ 	.word	0x000003c0
        /*01fc*/ 	.word	0x000000ff
        /*0200*/ 	.word	0x000000e8
        /*0204*/ 	.short	0x0100
        /*0206*/ 	.byte	0x08
	.zero		1


	//   ....[24]....
        /*0208*/ 	.word	0x000003d0
        /*020c*/ 	.word	0x000000ff
        /*0210*/ 	.word	0x00000060
        /*0214*/ 	.short	0x0100
        /*0216*/ 	.byte	0x08
	.zero		1


	//   ....[25]....
        /*0218*/ 	.word	0x000003e0
        /*021c*/ 	.word	0x000000ff
        /*0220*/ 	.word	0x000000f0
        /*0224*/ 	.short	0x0100
        /*0226*/ 	.byte	0x08
	.zero		1


	//   ....[26]....
        /*0228*/ 	.word	0x000003f0
        /*022c*/ 	.word	0x000000ff
        /*0230*/ 	.word	0x00000068
        /*0234*/ 	.short	0x0100
        /*0236*/ 	.byte	0x08
	.zero		1


	//   ....[27]....
        /*0238*/ 	.word	0x00000400
        /*023c*/ 	.word	0x000000ff
        /*0240*/ 	.word	0x000000f8
        /*0244*/ 	.short	0x0100
        /*0246*/ 	.byte	0x08
	.zero		1


	//   ....[28]....
        /*0248*/ 	.word	0x00000410
        /*024c*/ 	.word	0x000000ff
        /*0250*/ 	.word	0x00000070
        /*0254*/ 	.short	0x0100
        /*0256*/ 	.byte	0x08
	.zero		1


	//   ....[29]....
        /*0258*/ 	.word	0x00000420
        /*025c*/ 	.word	0x000000ff
        /*0260*/ 	.word	0x00000100
        /*0264*/ 	.short	0x0100
        /*0266*/ 	.byte	0x08
	.zero		1


	//   ....[30]....
        /*0268*/ 	.word	0x00000430
        /*026c*/ 	.word	0x000000ff
        /*0270*/ 	.word	0x00000078
        /*0274*/ 	.short	0x0100
        /*0276*/ 	.byte	0x08
	.zero		1


	//   ....[31]....
        /*0278*/ 	.word	0x00000440
        /*027c*/ 	.word	0x000000ff
        /*0280*/ 	.word	0x00000108
        /*0284*/ 	.short	0x0100
        /*0286*/ 	.byte	0x08
	.zero		1


	//   ....[32]....
        /*0288*/ 	.word	0x00000450
        /*028c*/ 	.word	0x000000ff
        /*0290*/ 	.word	0x00000080
        /*0294*/ 	.short	0x0100
        /*0296*/ 	.byte	0x08
	.zero		1


	//   ....[33]....
        /*0298*/ 	.word	0x00000460
        /*029c*/ 	.word	0x000000ff
        /*02a0*/ 	.word	0x00000110
        /*02a4*/ 	.short	0x0100
        /*02a6*/ 	.byte	0x08
	.zero		1


	//   ....[34]....
        /*02a8*/ 	.word	0x00000470
        /*02ac*/ 	.word	0x000000ff
        /*02b0*/ 	.word	0x00000088
        /*02b4*/ 	.short	0x0100
        /*02b6*/ 	.byte	0x08
	.zero		1


	//   ....[35]....
        /*02b8*/ 	.word	0x00000480
        /*02bc*/ 	.word	0x000000ff
        /*02c0*/ 	.word	0x00000118
        /*02c4*/ 	.short	0x0100
        /*02c6*/ 	.byte	0x08
	.zero		1


	//   ....[36]....
        /*02c8*/ 	.word	0x000008b0
        /*02cc*/ 	.word	0x000000ff
        /*02d0*/ 	.word	0x00000130
        /*02d4*/ 	.short	0x0100
        /*02d6*/ 	.byte	0x06
	.zero		1


	//   ....[37]....
        /*02d8*/ 	.word	0x00000920
        /*02dc*/ 	.word	0x000000ff
        /*02e0*/ 	.word	0x00000138
        /*02e4*/ 	.short	0x0100
        /*02e6*/ 	.byte	0x06
	.zero		1


	//   ....[38]....
        /*02e8*/ 	.word	0x00001640
        /*02ec*/ 	.word	0x00000003
        /*02f0*/ 	.word	0x00000000
        /*02f4*/ 	.short	0x010a
        /*02f6*/ 	.byte	0x3f
	.zero		1


	//   ....[39]....
        /*02f8*/ 	.word	0x00001680
        /*02fc*/ 	.word	0x00000003
        /*0300*/ 	.word	0x00000000
        /*0304*/ 	.short	0x010a
        /*0306*/ 	.byte	0x3f
	.zero		1


	//   ....[40]....
        /*0308*/ 	.word	0x000018e0
        /*030c*/ 	.word	0x00000005
        /*0310*/ 	.word	0x00000000
        /*0314*/ 	.short	0x010a
        /*0316*/ 	.byte	0x3f
	.zero		1


	//   ....[41]....
        /*0318*/ 	.word	0x00001920
        /*031c*/ 	.word	0x00000005
        /*0320*/ 	.word	0x00000000
        /*0324*/ 	.short	0x010a
        /*0326*/ 	.byte	0x3f
	.zero		1


	//   ....[42]....
        /*0328*/ 	.word	0x00001a10
        /*032c*/ 	.word	0x00000004
        /*0330*/ 	.word	0x00000000
        /*0334*/ 	.short	0x0101
        /*0336*/ 	.byte	0x3f
	.zero		1


	//   ....[43]....
        /*0338*/ 	.word	0x00001c30
        /*033c*/ 	.word	0x00000000
        /*0340*/ 	.word	0x00000000
        /*0344*/ 	.short	0x0101
        /*0346*/ 	.byte	0x3f
	.zero		1


	//   ....[44]....
        /*0348*/ 	.word	0x00009140
        /*034c*/ 	.word	0x00000017
        /*0350*/ 	.word	0x00000090
        /*0354*/ 	.short	0x010a
        /*0356*/ 	.byte	0x3f
	.zero		1


	//   ....[45]....
        /*0358*/ 	.word	0x000094b0
        /*035c*/ 	.word	0x00000003
        /*0360*/ 	.word	0x00000138
        /*0364*/ 	.short	0x0101
        /*0366*/ 	.byte	0x3f
	.zero		1


	//   ....[46]....
        /*0368*/ 	.word	0x00009c10
        /*036c*/ 	.word	0x00000007
        /*0370*/ 	.word	0x00000000
        /*0374*/ 	.short	0x010a
        /*0376*/ 	.byte	0x3f
	.zero		1


	//   ....[47]....
        /*0378*/ 	.word	0x00009c90
        /*037c*/ 	.word	0x00000008
        /*0380*/ 	.word	0x00000000
        /*0384*/ 	.short	0x010a
        /*0386*/ 	.byte	0x3f
	.zero		1


	//   ....[48]....
        /*0388*/ 	.word	0x00009d20
        /*038c*/ 	.word	0x00000009
        /*0390*/ 	.word	0x00000000
        /*0394*/ 	.short	0x010a
        /*0396*/ 	.byte	0x3f
	.zero		1


	//   ....[49]....
        /*0398*/ 	.word	0x00009db0
        /*039c*/ 	.word	0x00000008
        /*03a0*/ 	.word	0x00000000
        /*03a4*/ 	.short	0x010a
        /*03a6*/ 	.byte	0x3f
	.zero		1


	//   ....[50]....
        /*03a8*/ 	.word	0x00009e40
        /*03ac*/ 	.word	0x00000009
        /*03b0*/ 	.word	0x00000000
        /*03b4*/ 	.short	0x010a
        /*03b6*/ 	.byte	0x3f
	.zero		1


	//   ....[51]....
        /*03b8*/ 	.word	0x00009ed0
        /*03bc*/ 	.word	0x00000008
        /*03c0*/ 	.word	0x00000000
        /*03c4*/ 	.short	0x010a
        /*03c6*/ 	.byte	0x3f
	.zero		1


	//   ....[52]....
        /*03c8*/ 	.word	0x00009f60
        /*03cc*/ 	.word	0x00000009
        /*03d0*/ 	.word	0x00000000
        /*03d4*/ 	.short	0x010a
        /*03d6*/ 	.byte	0x3f
	.zero		1


	//   ....[53]....
        /*03d8*/ 	.word	0x00009ff0
        /*03dc*/ 	.word	0x00000008
        /*03e0*/ 	.word	0x00000000
        /*03e4*/ 	.short	0x010a
        /*03e6*/ 	.byte	0x3f
	.zero		1


	//   ....[54]....
        /*03e8*/ 	.word	0x0000a080
        /*03ec*/ 	.word	0x00000009
        /*03f0*/ 	.word	0x00000000
        /*03f4*/ 	.short	0x010a
        /*03f6*/ 	.byte	0x3f
	.zero		1


	//   ....[55]....
        /*03f8*/ 	.word	0x0000a110
        /*03fc*/ 	.word	0x00000008
        /*0400*/ 	.word	0x00000000
        /*0404*/ 	.short	0x010a
        /*0406*/ 	.byte	0x3f
	.zero		1


	//   ....[56]....
        /*0408*/ 	.word	0x0000a1a0
        /*040c*/ 	.word	0x00000009
        /*0410*/ 	.word	0x00000000
        /*0414*/ 	.short	0x010a
        /*0416*/ 	.byte	0x3f
	.zero		1


	//   ....[57]....
        /*0418*/ 	.word	0x0000a230
        /*041c*/ 	.word	0x00000008
        /*0420*/ 	.word	0x00000000
        /*0424*/ 	.short	0x010a
        /*0426*/ 	.byte	0x3f
	.zero		1


	//   ....[58]....
        /*0428*/ 	.word	0x0000a2c0
        /*042c*/ 	.word	0x00000009
        /*0430*/ 	.word	0x00000000
        /*0434*/ 	.short	0x010a
        /*0436*/ 	.byte	0x3f
	.zero		1


	//   ....[59]....
        /*0438*/ 	.word	0x0000a350
        /*043c*/ 	.word	0x00000008
        /*0440*/ 	.word	0x00000000
        /*0444*/ 	.short	0x010a
        /*0446*/ 	.byte	0x3f
	.zero		1


	//   ....[60]....
        /*0448*/ 	.word	0x0000a3e0
        /*044c*/ 	.word	0x00000009
        /*0450*/ 	.word	0x00000000
        /*0454*/ 	.short	0x010a
        /*0456*/ 	.byte	0x3f
	.zero		1


	//   ....[61]....
        /*0458*/ 	.word	0x0000a470
        /*045c*/ 	.word	0x00000008
        /*0460*/ 	.word	0x00000000
        /*0464*/ 	.short	0x010a
        /*0466*/ 	.byte	0x3f
	.zero		1


	//   ....[62]....
        /*0468*/ 	.word	0x0000a500
        /*046c*/ 	.word	0x0000000b
        /*0470*/ 	.word	0x00000000
        /*0474*/ 	.short	0x010a
        /*0476*/ 	.byte	0x3f
	.zero		1


	//   ....[63]....
        /*0478*/ 	.word	0x0000a590
        /*047c*/ 	.word	0x00000003
        /*0480*/ 	.word	0x00000000
        /*0484*/ 	.short	0x010a
        /*0486*/ 	.byte	0x3f
	.zero		1


	//   ....[64]....
        /*0488*/ 	.word	0x0000a5f0
        /*048c*/ 	.word	0x00000003
        /*0490*/ 	.word	0x00000000
        /*0494*/ 	.short	0x010a
        /*0496*/ 	.byte	0x3f
	.zero		1


	//   ....[65]....
        /*0498*/ 	.word	0x0000a640
        /*049c*/ 	.word	0x00000005
        /*04a0*/ 	.word	0x00000000
        /*04a4*/ 	.short	0x010a
        /*04a6*/ 	.byte	0x3f
	.zero		1


	//   ....[66]....
        /*04a8*/ 	.word	0x0000a710
        /*04ac*/ 	.word	0x00000017
        /*04b0*/ 	.word	0x00000090
        /*04b4*/ 	.short	0x010a
        /*04b6*/ 	.byte	0x3f
	.zero		1


	//   ....[67]....
        /*04b8*/ 	.word	0x0000a7e0
        /*04bc*/ 	.word	0x00000007
        /*04c0*/ 	.word	0x00000000
        /*04c4*/ 	.short	0x010a
        /*04c6*/ 	.byte	0x3f
	.zero		1


	//   ....[68]....
        /*04c8*/ 	.word	0x0000a830
        /*04cc*/ 	.word	0x00000008
        /*04d0*/ 	.word	0x00000000
        /*04d4*/ 	.short	0x010a
        /*04d6*/ 	.byte	0x3f
	.zero		1


	//   ....[69]....
        /*04d8*/ 	.word	0x0000a880
        /*04dc*/ 	.word	0x00000009
        /*04e0*/ 	.word	0x00000000
        /*04e4*/ 	.short	0x010a
        /*04e6*/ 	.byte	0x3f
	.zero		1


	//   ....[70]....
        /*04e8*/ 	.word	0x0000a8d0
        /*04ec*/ 	.word	0x00000008
        /*04f0*/ 	.word	0x00000000
        /*04f4*/ 	.short	0x010a
        /*04f6*/ 	.byte	0x3f
	.zero		1


	//   ....[71]....
        /*04f8*/ 	.word	0x0000a920
        /*04fc*/ 	.word	0x00000009
        /*0500*/ 	.word	0x00000000
        /*0504*/ 	.short	0x010a
        /*0506*/ 	.byte	0x3f
	.zero		1


	//   ....[72]....
        /*0508*/ 	.word	0x0000a970
        /*050c*/ 	.word	0x00000008
        /*0510*/ 	.word	0x00000000
        /*0514*/ 	.short	0x010a
        /*0516*/ 	.byte	0x3f
	.zero		1


	//   ....[73]....
        /*0518*/ 	.word	0x0000a9c0
        /*051c*/ 	.word	0x00000009
        /*0520*/ 	.word	0x00000000
        /*0524*/ 	.short	0x010a
        /*0526*/ 	.byte	0x3f
	.zero		1


	//   ....[74]....
        /*0528*/ 	.word	0x0000aa10
        /*052c*/ 	.word	0x00000008
        /*0530*/ 	.word	0x00000000
        /*0534*/ 	.short	0x010a
        /*0536*/ 	.byte	0x3f
	.zero		1


	//   ....[75]....
        /*0538*/ 	.word	0x0000aa60
        /*053c*/ 	.word	0x00000009
        /*0540*/ 	.word	0x00000000
        /*0544*/ 	.short	0x010a
        /*0546*/ 	.byte	0x3f
	.zero		1


	//   ....[76]....
        /*0548*/ 	.word	0x0000aab0
        /*054c*/ 	.word	0x00000008
        /*0550*/ 	.word	0x00000000
        /*0554*/ 	.short	0x010a
        /*0556*/ 	.byte	0x3f
	.zero		1


	//   ....[77]....
        /*0558*/ 	.word	0x0000ab00
        /*055c*/ 	.word	0x00000009
        /*0560*/ 	.word	0x00000000
        /*0564*/ 	.short	0x010a
        /*0566*/ 	.byte	0x3f
	.zero		1


	//   ....[78]....
        /*0568*/ 	.word	0x0000ab50
        /*056c*/ 	.word	0x00000008
        /*0570*/ 	.word	0x00000000
        /*0574*/ 	.short	0x010a
        /*0576*/ 	.byte	0x3f
	.zero		1


	//   ....[79]....
        /*0578*/ 	.word	0x0000aba0
        /*057c*/ 	.word	0x00000009
        /*0580*/ 	.word	0x00000000
        /*0584*/ 	.short	0x010a
        /*0586*/ 	.byte	0x3f
	.zero		1


	//   ....[80]....
        /*0588*/ 	.word	0x0000abf0
        /*058c*/ 	.word	0x00000008
        /*0590*/ 	.word	0x00000000
        /*0594*/ 	.short	0x010a
        /*0596*/ 	.byte	0x3f
	.zero		1


	//   ....[81]....
        /*0598*/ 	.word	0x0000ac40
        /*059c*/ 	.word	0x00000009
        /*05a0*/ 	.word	0x00000000
        /*05a4*/ 	.short	0x010a
        /*05a6*/ 	.byte	0x3f
	.zero		1


	//   ....[82]....
        /*05a8*/ 	.word	0x0000ac90
        /*05ac*/ 	.word	0x00000008
        /*05b0*/ 	.word	0x00000000
        /*05b4*/ 	.short	0x010a
        /*05b6*/ 	.byte	0x3f
	.zero		1


	//   ....[83]....
        /*05b8*/ 	.word	0x0000ace0
        /*05bc*/ 	.word	0x0000000b
        /*05c0*/ 	.word	0x00000000
        /*05c4*/ 	.short	0x010a
        /*05c6*/ 	.byte	0x3f
	.zero		1


	//----- nvinfo : EIATTR_NUM_MBARRIERS
	.align		4
.L_35:
        /*05c8*/ 	.byte	0x03, 0x38
        /*05ca*/ 	.short	0x0026


	//----- nvinfo : EIATTR_EXIT_INSTR_OFFSETS
	.align		4
        /*05cc*/ 	.byte	0x04, 0x1c
        /*05ce*/ 	.short	(.L_37 - .L_36)


	//   ....[0]....
.L_36:
        /*05d0*/ 	.word	0x00000ad0


	//   ....[1]....
        /*05d4*/ 	.word	0x000012f0


	//   ....[2]....
        /*05d8*/ 	.word	0x00008850


	//   ....[3]....
        /*05dc*/ 	.word	0x00008db0


	//   ....[4]....
        /*05e0*/ 	.word	0x0000a5e0


	//----- nvinfo : EIATTR_MAX_THREADS
	.align		4
.L_37:
        /*05e4*/ 	.byte	0x04, 0x05
        /*05e6*/ 	.short	(.L_39 - .L_38)
.L_38:
        /*05e8*/ 	.word	0x00000180
        /*05ec*/ 	.word	0x00000001
        /*05f0*/ 	.word	0x00000001


	//----- nvinfo : EIATTR_CRS_STACK_SIZE
	.align		4
.L_39:
        /*05f4*/ 	.byte	0x04, 0x1e
        /*05f6*/ 	.short	(.L_41 - .L_40)
.L_40:
        /*05f8*/ 	.word	0x00000000


	//----- nvinfo : EIATTR_CBANK_PARAM_SIZE
	.align		4
.L_41:
        /*05fc*/ 	.byte	0x03, 0x19
        /*05fe*/ 	.short	0x0470


	//----- nvinfo : EIATTR_PARAM_CBANK
	.align		4
        /*0600*/ 	.byte	0x04, 0x0a
        /*0602*/ 	.short	(.L_43 - .L_42)
	.align		4
.L_42:
        /*0604*/ 	.word	index@(.nv.constant0._ZN7cutlass13device_kernelINS_4gemm6kernel13GemmUniversalIN4cute5tupleIJiiiiEEENS1_10collective13CollectiveMmaINS1_34MainloopSm90TmaGmmaWarpSpecializedILi18ENS5_IJNS4_1CILi1EEENSA_ILi2EEESB_EEENS1_35KernelTmaWarpSpecializedCooperativeEEENS5_IJNSA_ILi128EEENSA_ILi256EEENSA_ILi32EEEEEEaNS5_IJlSB_lEEEaSK_NS4_8TiledMMAINS4_8MMA_AtomIJNS4_4SM904GMMA27MMA_64x256x32_S32S8S8_SS_TNEEEENS4_6LayoutINS5_IJSC_SB_SB_EEENS5_IJSB_NSA_ILi0EEEST_EEEEENS5_IJNS4_10UnderscoreESW_SW_EEEEENS4_23SM90_TMA_LOAD_MULTICASTENS4_14ComposedLayoutINS4_7SwizzleILi1ELi4ELi3EEENS4_18smem_ptr_flag_bitsILi8EEENSR_INS5_IJNSA_ILi8EEESI_EEENS5_IJSI_SB_EEEEEEEvNS4_8identityENS4_13SM90_TMA_LOADES19_vS1A_EENS_8epilogue10collective6detail29Sm90TmaWarpSpecializedAdapterINS1E_15DefaultEpilogueIaSK_SK_NS1D_6thread17LinearCombinationIaLi1EiiLNS1I_9ScaleType4KindE0ELNS_15FloatRoundStyleE2EaEENS1_15EpilogueDefaultEEEEEvvEEEEvNT_6ParamsE)
        /*0608*/ 	.short	0x0210
        /*060a*/ 	.short	0x0470


	//----- nvinfo : EIATTR_SW_WAR
	.align		4
.L_43:
        /*060c*/ 	.byte	0x04, 0x36
        /*060e*/ 	.short	(.L_45 - .L_44)
.L_44:
        /*0610*/ 	.word	0x00000008
.L_45:


//--------------------- .nv.callgraph             --------------------------
	.section	.nv.callgraph,"",@"SHT_CUDA_CALLGRAPH"
	.align	4
	.sectionentsize	8
	.align		4
        /*0000*/ 	.word	0x00000000
	.align		4
        /*0004*/ 	.word	0xffffffff
	.align		4
        /*0008*/ 	.word	index@(_ZN7cutlass13device_kernelINS_4gemm6kernel13GemmUniversalIN4cute5tupleIJiiiiEEENS1_10collective13CollectiveMmaINS1_34MainloopSm90TmaGmmaWarpSpecializedILi18ENS5_IJNS4_1CILi1EEENSA_ILi2EEESB_EEENS1_35KernelTmaWarpSpecializedCooperativeEEENS5_IJNSA_ILi128EEENSA_ILi256EEENSA_ILi32EEEEEEaNS5_IJlSB_lEEEaSK_NS4_8TiledMMAINS4_8MMA_AtomIJNS4_4SM904GMMA27MMA_64x256x32_S32S8S8_SS_TNEEEENS4_6LayoutINS5_IJSC_SB_SB_EEENS5_IJSB_NSA_ILi0EEEST_EEEEENS5_IJNS4_10UnderscoreESW_SW_EEEEENS4_23SM90_TMA_LOAD_MULTICASTENS4_14ComposedLayoutINS4_7SwizzleILi1ELi4ELi3EEENS4_18smem_ptr_flag_bitsILi8EEENSR_INS5_IJNSA_ILi8EEESI_EEENS5_IJSI_SB_EEEEEEEvNS4_8identityENS4_13SM90_TMA_LOADES19_vS1A_EENS_8epilogue10collective6detail29Sm90TmaWarpSpecializedAdapterINS1E_15DefaultEpilogueIaSK_SK_NS1D_6thread17LinearCombinationIaLi1EiiLNS1I_9ScaleType4KindE0ELNS_15FloatRoundStyleE2EaEENS1_15EpilogueDefaultEEEEEvvEEEEvNT_6ParamsE)
	.align		4
        /*000c*/ 	.word	index@(__assertfail)
	.align		4
        /*0010*/ 	.word	0x00000000
	.align		4
        /*0014*/ 	.word	0xfffffffe
	.align		4
        /*0018*/ 	.word	0x00000000
	.align		4
        /*001c*/ 	.word	0xfffffffd
	.align		4
        /*0020*/ 	.word	0x00000000
	.align		4
        /*0024*/ 	.word	0xfffffffc


//--------------------- .nv.constant4             --------------------------
	.section	.nv.constant4,"a",@progbits
	.align	8
	.align		8
.nv.constant4:
        /*0000*/ 	.dword	__assertfail
	.align		8
        /*0008*/ 	.dword	__unnamed_1
	.align		8
        /*0010*/ 	.dword	_ZN39_INTERNAL_dd7ebf88_4_k_cu_b8f19cb6_43114cuda3std3__45__cpo5beginE
	.align		8
        /*0018*/ 	.dword	_ZN39_INTERNAL_dd7ebf88_4_k_cu_b8f19cb6_43114cuda3std3__45__cpo3endE
	.align		8
        /*0020*/ 	.dword	_ZN39_INTERNAL_dd7ebf88_4_k_cu_b8f19cb6_43114cuda3std3__45__cpo6cbeginE
	.align		8
        /*0028*/ 	.dword	_ZN39_INTERNAL_dd7ebf88_4_k_cu_b8f19cb6_43114cuda3std3__45__cpo4cendE
	.align		8
        /*0030*/ 	.dword	_ZN39_INTERNAL_dd7ebf88_4_k_cu_b8f19cb6_43114cuda3std3__441_GLOBAL__N__dd7ebf88_4_k_cu_b8f19cb6_43116ignoreE
	.align		8
        /*0038*/ 	.dword	_ZN39_INTERNAL_dd7ebf88_4_k_cu_b8f19cb6_43114cuda3std3__419piecewise_constructE
	.align		8
        /*0040*/ 	.dword	_ZN39_INTERNAL_dd7ebf88_4_k_cu_b8f19cb6_43114cuda3std3__48in_placeE
	.align		8
        /*0048*/ 	.dword	_ZN39_INTERNAL_dd7ebf88_4_k_cu_b8f19cb6_43114cuda3std6ranges3__45__cpo4swapE
	.align		8
        /*0050*/ 	.dword	_ZN39_INTERNAL_dd7ebf88_4_k_cu_b8f19cb6_43114cuda3std6ranges3__45__cpo9iter_moveE
	.align		8
        /*0058*/ 	.dword	_ZN39_INTERNAL_dd7ebf88_4_k_cu_b8f19cb6_43114cute7productE
	.align		8
        /*0060*/ 	.dword	_ZN39_INTERNAL_dd7ebf88_4_k_cu_b8f19cb6_43114cute1_E
	.align		8
        /*0068*/ 	.dword	$str$22
	.align		8
        /*0070*/ 	.dword	$str$23


//--------------------- .text._ZN7cutlass13device_kernelINS_4gemm6kernel13GemmUniversalIN4cute5tupleIJiiiiEEENS1_10collective13CollectiveMmaINS1_34MainloopSm90TmaGmmaWarpSpecializedILi18ENS5_IJNS4_1CILi1EEENSA_ILi2EEESB_EEENS1_35KernelTmaWarpSpecializedCooperativeEEENS5_IJNSA_ILi128EEENSA_ILi256EEENSA_ILi32EEEEEEaNS5_IJlSB_lEEEaSK_NS4_8TiledMMAINS4_8MMA_AtomIJNS4_4SM904GMMA27MMA_64x256x32_S32S8S8_SS_TNEEEENS4_6LayoutINS5_IJSC_SB_SB_EEENS5_IJSB_NSA_ILi0EEEST_EEEEENS5_IJNS4_10UnderscoreESW_SW_EEEEENS4_23SM90_TMA_LOAD_MULTICASTENS4_14ComposedLayoutINS4_7SwizzleILi1ELi4ELi3EEENS4_18smem_ptr_flag_bitsILi8EEENSR_INS5_IJNSA_ILi8EEESI_EEENS5_IJSI_SB_EEEEEEEvNS4_8identityENS4_13SM90_TMA_LOADES19_vS1A_EENS_8epilogue10collective6detail29Sm90TmaWarpSpecializedAdapterINS1E_15DefaultEpilogueIaSK_SK_NS1D_6thread17LinearCombinationIaLi1EiiLNS1I_9ScaleType4KindE0ELNS_15FloatRoundStyleE2EaEENS1_15EpilogueDefaultEEEEEvvEEEEvNT_6ParamsE --------------------------
	.section	.text._ZN7cutlass13device_kernelINS_4gemm6kernel13GemmUniversalIN4cute5tupleIJiiiiEEENS1_10collective13CollectiveMmaINS1_34MainloopSm90TmaGmmaWarpSpecializedILi18ENS5_IJNS4_1CILi1EEENSA_ILi2EEESB_EEENS1_35KernelTmaWarpSpecializedCooperativeEEENS5_IJNSA_ILi128EEENSA_ILi256EEENSA_ILi32EEEEEEaNS5_IJlSB_lEEEaSK_NS4_8TiledMMAINS4_8MMA_AtomIJNS4_4SM904GMMA27MMA_64x256x32_S32S8S8_SS_TNEEEENS4_6LayoutINS5_IJSC_SB_SB_EEENS5_IJSB_NSA_ILi0EEEST_EEEEENS5_IJNS4_10UnderscoreESW_SW_EEEEENS4_23SM90_TMA_LOAD_MULTICASTENS4_14ComposedLayoutINS4_7SwizzleILi1ELi4ELi3EEENS4_18smem_ptr_flag_bitsILi8EEENSR_INS5_IJNSA_ILi8EEESI_EEENS5_IJSI_SB_EEEEEEEvNS4_8identityENS4_13SM90_TMA_LOADES19_vS1A_EENS_8epilogue10collective6detail29Sm90TmaWarpSpecializedAdapterINS1E_15DefaultEpilogueIaSK_SK_NS1D_6thread17LinearCombinationIaLi1EiiLNS1I_9ScaleType4KindE0ELNS_15FloatRoundStyleE2EaEENS1_15EpilogueDefaultEEEEEvvEEEEvNT_6ParamsE,"ax",@progbits
	.align	128
.text._ZN7cutlass13device_kernelINS_4gemm6kernel13GemmUniversalIN4cute5tupleIJiiiiEEENS1_10collective13CollectiveMmaINS1_34MainloopSm90TmaGmmaWarpSpecializedILi18ENS5_IJNS4_1CILi1EEENSA_ILi2EEESB_EEENS1_35KernelTmaWarpSpecializedCooperativeEEENS5_IJNSA_ILi128EEENSA_ILi256EEENSA_ILi32EEEEEEaNS5_IJlSB_lEEEaSK_NS4_8TiledMMAINS4_8MMA_AtomIJNS4_4SM904GMMA27MMA_64x256x32_S32S8S8_SS_TNEEEENS4_6LayoutINS5_IJSC_SB_SB_EEENS5_IJSB_NSA_ILi0EEEST_EEEEENS5_IJNS4_10UnderscoreESW_SW_EEEEENS4_23SM90_TMA_LOAD_MULTICASTENS4_14ComposedLayoutINS4_7SwizzleILi1ELi4ELi3EEENS4_18smem_ptr_flag_bitsILi8EEENSR_INS5_IJNSA_ILi8EEESI_EEENS5_IJSI_SB_EEEEEEEvNS4_8identityENS4_13SM90_TMA_LOADES19_vS1A_EENS_8epilogue10collective6detail29Sm90TmaWarpSpecializedAdapterINS1E_15DefaultEpilogueIaSK_SK_NS1D_6thread17LinearCombinationIaLi1EiiLNS1I_9ScaleType4KindE0ELNS_15FloatRoundStyleE2EaEENS1_15EpilogueDefaultEEEEEvvEEEEvNT_6ParamsE:
        .type           _ZN7cutlass13device_kernelINS_4gemm6kernel13GemmUniversalIN4cute5tupleIJiiiiEEENS1_10collective13CollectiveMmaINS1_34MainloopSm90TmaGmmaWarpSpecializedILi18ENS5_IJNS4_1CILi1EEENSA_ILi2EEESB_EEENS1_35KernelTmaWarpSpecializedCooperativeEEENS5_IJNSA_ILi128EEENSA_ILi256EEENSA_ILi32EEEEEEaNS5_IJlSB_lEEEaSK_NS4_8TiledMMAINS4_8MMA_AtomIJNS4_4SM904GMMA27MMA_64x256x32_S32S8S8_SS_TNEEEENS4_6LayoutINS5_IJSC_SB_SB_EEENS5_IJSB_NSA_ILi0EEEST_EEEEENS5_IJNS4_10UnderscoreESW_SW_EEEEENS4_23SM90_TMA_LOAD_MULTICASTENS4_14ComposedLayoutINS4_7SwizzleILi1ELi4ELi3EEENS4_18smem_ptr_flag_bitsILi8EEENSR_INS5_IJNSA_ILi8EEESI_EEENS5_IJSI_SB_EEEEEEEvNS4_8identityENS4_13SM90_TMA_LOADES19_vS1A_EENS_8epilogue10collective6detail29Sm90TmaWarpSpecializedAdapterINS1E_15DefaultEpilogueIaSK_SK_NS1D_6thread17LinearCombinationIaLi1EiiLNS1I_9ScaleType4KindE0ELNS_15FloatRoundStyleE2EaEENS1_15EpilogueDefaultEEEEEvvEEEEvNT_6ParamsE,@function
        .size           _ZN7cutlass13device_kernelINS_4gemm6kernel13GemmUniversalIN4cute5tupleIJiiiiEEENS1_10collective13CollectiveMmaINS1_34MainloopSm90TmaGmmaWarpSpecializedILi18ENS5_IJNS4_1CILi1EEENSA_ILi2EEESB_EEENS1_35KernelTmaWarpSpecializedCooperativeEEENS5_IJNSA_ILi128EEENSA_ILi256EEENSA_ILi32EEEEEEaNS5_IJlSB_lEEEaSK_NS4_8TiledMMAINS4_8MMA_AtomIJNS4_4SM904GMMA27MMA_64x256x32_S32S8S8_SS_TNEEEENS4_6LayoutINS5_IJSC_SB_SB_EEENS5_IJSB_NSA_ILi0EEEST_EEEEENS5_IJNS4_10UnderscoreESW_SW_EEEEENS4_23SM90_TMA_LOAD_MULTICASTENS4_14ComposedLayoutINS4_7SwizzleILi1ELi4ELi3EEENS4_18smem_ptr_flag_bitsILi8EEENSR_INS5_IJNSA_ILi8EEESI_EEENS5_IJSI_SB_EEEEEEEvNS4_8identityENS4_13SM90_TMA_LOADES19_vS1A_EENS_8epilogue10collective6detail29Sm90TmaWarpSpecializedAdapterINS1E_15DefaultEpilogueIaSK_SK_NS1D_6thread17LinearCombinationIaLi1EiiLNS1I_9ScaleType4KindE0ELNS_15FloatRoundStyleE2EaEENS1_15EpilogueDefaultEEEEEvvEEEEvNT_6ParamsE,(.L_x_360 - _ZN7cutlass13device_kernelINS_4gemm6kernel13GemmUniversalIN4cute5tupleIJiiiiEEENS1_10collective13CollectiveMmaINS1_34MainloopSm90TmaGmmaWarpSpecializedILi18ENS5_IJNS4_1CILi1EEENSA_ILi2EEESB_EEENS1_35KernelTmaWarpSpecializedCooperativeEEENS5_IJNSA_ILi128EEENSA_ILi256EEENSA_ILi32EEEEEEaNS5_IJlSB_lEEEaSK_NS4_8TiledMMAINS4_8MMA_AtomIJNS4_4SM904GMMA27MMA_64x256x32_S32S8S8_SS_TNEEEENS4_6LayoutINS5_IJSC_SB_SB_EEENS5_IJSB_NSA_ILi0EEEST_EEEEENS5_IJNS4_10UnderscoreESW_SW_EEEEENS4_23SM90_TMA_LOAD_MULTICASTENS4_14ComposedLayoutINS4_7SwizzleILi1ELi4ELi3EEENS4_18smem_ptr_flag_bitsILi8EEENSR_INS5_IJNSA_ILi8EEESI_EEENS5_IJSI_SB_EEEEEEEvNS4_8identityENS4_13SM90_TMA_LOADES19_vS1A_EENS_8epilogue10collective6detail29Sm90TmaWarpSpecializedAdapterINS1E_15DefaultEpilogueIaSK_SK_NS1D_6thread17LinearCombinationIaLi1EiiLNS1I_9ScaleType4KindE0ELNS_15FloatRoundStyleE2EaEENS1_15EpilogueDefaultEEEEEvvEEEEvNT_6ParamsE)
        .other          _ZN7cutlass13device_kernelINS_4gemm6kernel13GemmUniversalIN4cute5tupleIJiiiiEEENS1_10collective13CollectiveMmaINS1_34MainloopSm90TmaGmmaWarpSpecializedILi18ENS5_IJNS4_1CILi1EEENSA_ILi2EEESB_EEENS1_35KernelTmaWarpSpecializedCooperativeEEENS5_IJNSA_ILi128EEENSA_ILi256EEENSA_ILi32EEEEEEaNS5_IJlSB_lEEEaSK_NS4_8TiledMMAINS4_8MMA_AtomIJNS4_4SM904GMMA27MMA_64x256x32_S32S8S8_SS_TNEEEENS4_6LayoutINS5_IJSC_SB_SB_EEENS5_IJSB_NSA_ILi0EEEST_EEEEENS5_IJNS4_10UnderscoreESW_SW_EEEEENS4_23SM90_TMA_LOAD_MULTICASTENS4_14ComposedLayoutINS4_7SwizzleILi1ELi4ELi3EEENS4_18smem_ptr_flag_bitsILi8EEENSR_INS5_IJNSA_ILi8EEESI_EEENS5_IJSI_SB_EEEEEEEvNS4_8identityENS4_13SM90_TMA_LOADES19_vS1A_EENS_8epilogue10collective6detail29Sm90TmaWarpSpecializedAdapterINS1E_15DefaultEpilogueIaSK_SK_NS1D_6thread17LinearCombinationIaLi1EiiLNS1I_9ScaleType4KindE0ELNS_15FloatRoundStyleE2EaEENS1_15EpilogueDefaultEEEEEvvEEEEvNT_6ParamsE,@"STO_CUDA_ENTRY STV_DEFAULT"
_ZN7cutlass13device_kernelINS_4gemm6kernel13GemmUniversalIN4cute5tupleIJiiiiEEENS1_10collective13CollectiveMmaINS1_34MainloopSm90TmaGmmaWarpSpecializedILi18ENS5_IJNS4_1CILi1EEENSA_ILi2EEESB_EEENS1_35KernelTmaWarpSpecializedCooperativeEEENS5_IJNSA_ILi128EEENSA_ILi256EEENSA_ILi32EEEEEEaNS5_IJlSB_lEEEaSK_NS4_8TiledMMAINS4_8MMA_AtomIJNS4_4SM904GMMA27MMA_64x256x32_S32S8S8_SS_TNEEEENS4_6LayoutINS5_IJSC_SB_SB_EEENS5_IJSB_NSA_ILi0EEEST_EEEEENS5_IJNS4_10UnderscoreESW_SW_EEEEENS4_23SM90_TMA_LOAD_MULTICASTENS4_14ComposedLayoutINS4_7SwizzleILi1ELi4ELi3EEENS4_18smem_ptr_flag_bitsILi8EEENSR_INS5_IJNSA_ILi8EEESI_EEENS5_IJSI_SB_EEEEEEEvNS4_8identityENS4_13SM90_TMA_LOADES19_vS1A_EENS_8epilogue10collective6detail29Sm90TmaWarpSpecializedAdapterINS1E_15DefaultEpilogueIaSK_SK_NS1D_6thread17LinearCombinationIaLi1EiiLNS1I_9ScaleType4KindE0ELNS_15FloatRoundStyleE2EaEENS1_15EpilogueDefaultEEEEEvvEEEEvNT_6ParamsE:
[----:B------:R-:W0:Y:S01]  /*0000*/  LDC R1, c[0x0][0x28] ;  /* 0x00000a00ff017b82 */ /* 0x000e220000000800 */
[----:B------:R-:W1:Y:S01]  /*0010*/  S2R R18, SR_TID.X ;  /* 0x0000000000127919 */ /* 0x000e620000002100 */
[----:B------:R-:W-:Y:S01]  /*0020*/  ELECT P0, URZ, PT ;  /* 0x00000000003f782f */ /* 0x000fe20003800000 */
[----:B------:R-:W-:Y:S01]  /*0030*/  BSSY B0, `(.L_x_0) ;  /* 0x000000f000007945 */ /* 0x000fe20003800000 */
[--C-:B-1----:R-:W-:Y:S02]  /*0040*/  SHF.R.U32.HI R0, RZ, 0x5, R18.reuse ;  /* 0x00000005ff007819 */ /* 0x102fe40000011612 */
[----:B------:R-:W-:-:S03]  /*0050*/  SHF.R.U32.HI R3, RZ, 0x7, R18 ;  /* 0x00000007ff037819 */ /* 0x000fc60000011612 */
[----:B------:R-:W1:Y:S04]  /*0060*/  SHFL.IDX PT, R2, R0, RZ, 0x1f ;  /* 0x00001fff00027589 */ /* 0x000e6800000e0000 */
[----:B------:R2:W3:Y:S01]  /*0070*/  SHFL.IDX PT, R5, R3, RZ, 0x1f ;  /* 0x00001fff03057589 */ /* 0x0004e200000e0000 */
[----:B-1----:R-:W-:-:S13]  /*0080*/  ISETP.NE.OR P0, PT, R2, RZ, !P0 ;  /* 0x000000ff0200720c */ /* 0x002fda0004705670 */
[----:B0-23--:R-:W-:Y:S05]  /*0090*/  @P0 BRA `(.L_x_1) ;  /* 0x0000000000200947 */ /* 0x00dfea0003800000 */
[----:B------:R-:W-:Y:S02]  /*00a0*/  ULDC.64 UR4, c[0x0][0x198] ;  /* 0x0000660000047ab9 */ /* 0x000fe40000000a00 */
[----:B------:R-:W-:Y:S02]  /*00b0*/  UIADD3 UR6, UP0, UR4, 0xf0, URZ ;  /* 0x000000f004067890 */ /* 0x000fe4000ff1e03f */
[----:B------:R-:W-:Y:S02]  /*00c0*/  UIADD3 UR4, UP1, UR4, 0x1f0, URZ ;  /* 0x000001f004047890 */ /* 0x000fe4000ff3e03f */
[----:B------:R-:W-:Y:S02]  /*00d0*/  UIADD3.X UR7, URZ, UR5, URZ, UP0, !UPT ;  /* 0x000000053f077290 */ /* 0x000fe400087fe43f */
[----:B------:R-:W-:-:S07]  /*00e0*/  UIADD3.X UR5, URZ, UR5, URZ, UP1, !UPT ;  /* 0x000000053f057290 */ /* 0x000fce0008ffe43f */
[----:B------:R0:W-:Y:S02]  /*00f0*/  UTMACCTL.PF [UR6] ;  /* 0x00000000060079b9 */ /* 0x0001e40008040000 */
[----:B------:R0:W-:Y:S02]  /*0100*/  UTMACCTL.PF [UR4] ;  /* 0x00000000040079b9 */ /* 0x0001e40008040000 */
[----:B0-----:R-:W-:Y:S01]  /*0110*/  NOP ;  /* 0x0000000000007918 */ /* 0x001fe20000000000 */
.L_x_1:
[----:B------:R-:W-:Y:S05]  /*0120*/  BSYNC B0 ;  /* 0x0000000000007941 */ /* 0x000fea0003800000 */
.L_x_0:
[----:B------:R-:W0:Y:S02]  /*0130*/  SHFL.IDX PT, R3, R0, RZ, 0x1f ;  /* 0x00001fff00037589 */ /* 0x000e2400000e0000 */
[----:B0-----:R-:W-:-:S13]  /*0140*/  ISETP.NE.AND P0, PT, R3, RZ, PT ;  /* 0x000000ff0300720c */ /* 0x001fda0003f05270 */
[----:B------:R-:W-:Y:S05]  /*0150*/  @P0 BRA `(.L_x_2) ;  /* 0x0000000000d40947 */ /* 0x000fea0003800000 */
[----:B------:R-:W-:Y:S01]  /*0160*/  ELECT P0, URZ, PT ;  /* 0x00000000003f782f */ /* 0x000fe20003800000 */
[----:B------:R-:W-:-:S12]  /*0170*/  BSSY B0, `(.L_x_2) ;  /* 0x0000033000007945 */ /* 0x000fd80003800000 */
[----:B------:R-:W-:Y:S05]  /*0180*/  @!P0 BRA `(.L_x_3) ;  /* 0x0000000000c48947 */ /* 0x000fea0003800000 */
[----:B------:R-:W0:Y:S01]  /*0190*/  S2UR UR8, SR_CgaCtaId ;  /* 0x00000000000879c3 */ /* 0x000e220000008800 */
[----:B------:R-:W-:Y:S01]  /*01a0*/  UMOV UR4, 0x400 ;  /* 0x0000040000047882 */ /* 0x000fe20000000000 */
[----:B------:R-:W-:Y:S01]  /*01b0*/  UMOV UR5, 0x1 ;  /* 0x0000000100057882 */ /* 0x000fe20000000000 */
[----:B------:R-:W-:Y:S02]  /*01c0*/  UMOV UR6, 0x4 ;  /* 0x0000000400067882 */ /* 0x000fe40000000000 */
[----:B------:R-:W-:-:S04]  /*01d0*/  UIADD3 UR6, -UR6, 0x100000, URZ ;  /* 0x0010000006067890 */ /* 0x000fc8000fffe13f */
[----:B------:R-:W-:Y:S02]  /*01e0*/  USHF.L.U32 UR7, UR6, 0xb, URZ ;  /* 0x0000000b06077899 */ /* 0x000fe4000800063f */
[----:B------:R-:W-:Y:S02]  /*01f0*/  USHF.L.U32 UR6, UR6, 0x1, URZ ;  /* 0x0000000106067899 */ /* 0x000fe4000800063f */
[----:B0-----:R-:W-:Y:S02]  /*0200*/  ULEA UR8, UR8, UR4, 0x18 ;  /* 0x0000000408087291 */ /* 0x001fe4000f8ec03f */
[----:B------:R-:W-:-:S04]  /*0210*/  UIADD3 UR4, -UR5, 0x100000, URZ ;  /* 0x0010000005047890 */ /* 0x000fc8000fffe13f */
[----:B------:R-:W-:Y:S02]  /*0220*/  USHF.L.U32 UR5, UR4, 0xb, URZ ;  /* 0x0000000b04057899 */ /* 0x000fe4000800063f */
[----:B------:R-:W-:Y:S01]  /*0230*/  USHF.L.U32 UR4, UR4, 0x1, URZ ;  /* 0x0000000104047899 */ /* 0x000fe2000800063f */
[----:B------:R-:W0:Y:S11]  /*0240*/  FENCE.VIEW.ASYNC.S ;  /* 0x00000000000073c6 */ /* 0x000e360000000000 */
[----:B0-----:R0:W1:Y:S01]  /*0250*/  SYNCS.EXCH.64 URZ, [UR8], UR4 ;  /* 0x00000004083f75b2 */ /* 0x0010620008000100 */
[----:B------:R0:W2:Y:S01]  /*0260*/  SYNCS.EXCH.64 URZ, [UR8+0x90], UR6 ;  /* 0x00009006083f75b2 */ /* 0x0000a20008000100 */
[----:B------:R0:W3:Y:S01]  /*0270*/  SYNCS.EXCH.64 URZ, [UR8+0x8], UR4 ;  /* 0x00000804083f75b2 */ /* 0x0000e20008000100 */
[----:B------:R0:W4:Y:S01]  /*0280*/  SYNCS.EXCH.64 URZ, [UR8+0x98], UR6 ;  /* 0x00009806083f75b2 */ /* 0x0001220008000100 */
[----:B------:R0:W0:Y:S01]  /*0290*/  SYNCS.EXCH.64 URZ, [UR8+0x10], UR4 ;  /* 0x00001004083f75b2 */ /* 0x0000220008000100 */
        /* <DEDUP_REMOVED lines=31> */
[----:B-1234-:R-:W-:Y:S01]  /*0490*/  NOP ;  /* 0x0000000000007918 */ /* 0x01efe20000000000 */
.L_x_3:
[----:B0-----:R-:W-:Y:S05]  /*04a0*/  BSYNC B0 ;  /* 0x0000000000007941 */ /* 0x001fea0003800000 */
.L_x_2:
[----:B------:R-:W-:Y:S01]  /*04b0*/  SHF.R.S32.HI R7, RZ, 0x1f, R18 ;  /* 0x0000001fff077819 */ /* 0x000fe20000011412 */
[----:B------:R-:W0:Y:S01]  /*04c0*/  SHFL.IDX PT, R0, R0, RZ, 0x1f ;  /* 0x00001fff00007589 */ /* 0x000e2200000e0000 */
[----:B------:R-:W1:Y:S01]  /*04d0*/  S2UR UR8, SR_CTAID.X ;  /* 0x00000000000879c3 */ /* 0x000e620000002500 */
[----:B------:R-:W-:Y:S02]  /*04e0*/  ELECT P0, URZ, PT ;  /* 0x00000000003f782f */ /* 0x000fe40003800000 */
[----:B------:R-:W-:Y:S01]  /*04f0*/  LEA.HI R7, R7, R18, RZ, 0x7 ;  /* 0x0000001207077211 */ /* 0x000fe200078f38ff */
[----:B------:R-:W2:Y:S01]  /*0500*/  S2R R4, SR_CTAID.Y ;  /* 0x0000000000047919 */ /* 0x000ea20000002600 */
[----:B------:R-:W-:Y:S01]  /*0510*/  ULDC UR4, c[0x0][0x154] ;  /* 0x0000550000047ab9 */ /* 0x000fe20000000800 */
[----:B------:R-:W-:Y:S01]  /*0520*/  NOP ;  /* 0x0000000000007918 */ /* 0x000fe20000000000 */
[----:B------:R-:W-:Y:S01]  /*0530*/  LOP3.LUT R7, R7, 0xffffff80, RZ, 0xc0, !PT ;  /* 0xffffff8007077812 */ /* 0x000fe200078ec0ff */
[----:B------:R-:W-:Y:S01]  /*0540*/  NOP ;  /* 0x0000000000007918 */ /* 0x000fe20000000000 */
[----:B------:R-:W3:Y:S03]  /*0550*/  LDC R13, c[0x0][0x140] ;  /* 0x00005000ff0d7b82 */ /* 0x000ee60000000800 */
[----:B------:R-:W-:-:S05]  /*0560*/  IMAD.IADD R7, R18, 0x1, -R7 ;  /* 0x0000000112077824 */ /* 0x000fca00078e0a07 */
[----:B------:R-:W-:Y:S01]  /*0570*/  SHF.R.S32.HI R6, RZ, 0x1f, R7 ;  /* 0x0000001fff067819 */ /* 0x000fe20000011407 */
[----:B------:R-:W4:Y:S01]  /*0580*/  LDC R10, c[0x0][0x144] ;  /* 0x00005100ff0a7b82 */ /* 0x000f220000000800 */
[----:B------:R-:W-:Y:S02]  /*0590*/  LOP3.LUT P2, RZ, R7, 0x7, RZ, 0xc0, !PT ;  /* 0x0000000707ff7812 */ /* 0x000fe4000784c0ff */
[----:B------:R-:W-:Y:S02]  /*05a0*/  LEA.HI R6, R6, R7, RZ, 0x3 ;  /* 0x0000000706067211 */ /* 0x000fe400078f18ff */
[----:B0-----:R-:W-:Y:S02]  /*05b0*/  ISETP.NE.OR P0, PT, R0, RZ, !P0 ;  /* 0x000000ff0000720c */ /* 0x001fe40004705670 */
[--C-:B------:R-:W-:Y:S02]  /*05c0*/  SHF.R.S32.HI R0, RZ, 0x3, R6.reuse ;  /* 0x00000003ff007819 */ /* 0x100fe40000011406 */
[----:B------:R-:W-:-:S02]  /*05d0*/  SHF.R.S32.HI R9, RZ, 0x1f, R6 ;  /* 0x0000001fff097819 */ /* 0x000fc40000011406 */
[----:B------:R-:W-:Y:S02]  /*05e0*/  SHF.R.S32.HI R6, RZ, 0x1f, R3 ;  /* 0x0000001fff067819 */ /* 0x000fe40000011403 */
[----:B------:R-:W-:Y:S02]  /*05f0*/  LEA.HI R9, R9, R0, RZ, 0x2 ;  /* 0x0000000009097211 */ /* 0x000fe400078f10ff */
[----:B------:R-:W-:Y:S02]  /*0600*/  LEA.HI R6, R6, R3, RZ, 0x2 ;  /* 0x0000000306067211 */ /* 0x000fe400078f10ff */
[----:B--2---:R-:W-:Y:S01]  /*0610*/  I2FP.F32.U32 R8, R4 ;  /* 0x0000000400087245 */ /* 0x004fe20000201000 */
[----:B------:R-:W-:Y:S01]  /*0620*/  VOTEU.ALL UP0, P0 ;  /* 0x00000000003f7886 */ /* 0x000fe20000000000 */
[----:B------:R-:W-:Y:S01]  /*0630*/  LOP3.LUT R6, R6, 0x3ffffffc, RZ, 0xc0, !PT ;  /* 0x3ffffffc06067812 */ /* 0x000fe200078ec0ff */
[----:B------:R-:W-:Y:S01]  /*0640*/  VOTEU.ALL UP1, P0 ;  /* 0x00000000003f7886 */ /* 0x000fe20000020000 */
[----:B------:R-:W-:Y:S01]  /*0650*/  LOP3.LUT R9, R9, 0xfffffffc, RZ, 0xc0, !PT ;  /* 0xfffffffc09097812 */ /* 0x000fe200078ec0ff */
[----:B------:R-:W-:Y:S01]  /*0660*/  FMUL R12, R8, UR4 ;  /* 0x00000004080c7c20 */ /* 0x000fe20008400000 */
[----:B------:R-:W0:Y:S01]  /*0670*/  @!UP0 S2UR UR7, SR_CgaCtaId ;  /* 0x00000000000789c3 */ /* 0x000e220000008800 */
[----:B------:R-:W-:Y:S01]  /*0680*/  IMAD.IADD R11, R3, 0x1, -R6 ;  /* 0x00000001030b7824 */ /* 0x000fe200078e0a06 */
[----:B-1----:R-:W-:Y:S01]  /*0690*/  I2FP.F32.U32 R6, UR8 ;  /* 0x0000000800067c45 */ /* 0x002fe20008201000 */
[----:B------:R-:W-:Y:S01]  /*06a0*/  IMAD.IADD R0, R0, 0x1, -R9 ;  /* 0x0000000100007824 */ /* 0x000fe200078e0a09 */
[----:B------:R-:W-:Y:S01]  /*06b0*/  ULDC UR4, c[0x0][0x150] ;  /* 0x0000540000047ab9 */ /* 0x000fe20000000800 */
[----:B------:R-:W1:Y:S01]  /*06c0*/  F2I.U32.TRUNC.NTZ R12, R12 ;  /* 0x0000000c000c7305 */ /* 0x000e62000020f000 */
[----:B------:R-:W-:Y:S01]  /*06d0*/  SHF.R.S32.HI R3, RZ, 0x1f, R2 ;  /* 0x0000001fff037819 */ /* 0x000fe20000011402 */
[----:B------:R-:W-:Y:S01]  /*06e0*/  FMUL R8, R6, UR4 ;  /* 0x0000000406087c20 */ /* 0x000fe20008400000 */
[----:B------:R-:W2:Y:S01]  /*06f0*/  LDC R9, c[0x0][0x148] ;  /* 0x00005200ff097b82 */ /* 0x000ea20000000800 */
[----:B------:R-:W-:Y:S01]  /*0700*/  IMAD R11, R11, 0x4, R0 ;  /* 0x000000040b0b7824 */ /* 0x000fe200078e0200 */
[----:B------:R-:W-:Y:S01]  /*0710*/  LEA.HI R3, R3, R2, RZ, 0x2 ;  /* 0x0000000203037211 */ /* 0x000fe200078f10ff */
[----:B------:R-:W-:Y:S01]  /*0720*/  UMOV UR4, 0x20 ;  /* 0x0000002000047882 */ /* 0x000fe20000000000 */
[----:B------:R-:W-:Y:S01]  /*0730*/  @!UP0 UMOV UR6, 0x400 ;  /* 0x0000040000068882 */ /* 0x000fe20000000000 */
[----:B------:R-:W5:Y:S01]  /*0740*/  F2I.U32.TRUNC.NTZ R8, R8 ;  /* 0x0000000800087305 */ /* 0x000f62000020f000 */
[----:B------:R-:W-:Y:S01]  /*0750*/  LOP3.LUT R3, R3, 0xfffffffc, RZ, 0xc0, !PT ;  /* 0xfffffffc03037812 */ /* 0x000fe200078ec0ff */
[----:B------:R-:W-:Y:S01]  /*0760*/  IMAD.SHL.U32 R6, R11, 0x4, RZ ;  /* 0x000000040b067824 */ /* 0x000fe200078e00ff */
[----:B------:R-:W-:-:S04]  /*0770*/  @!UP0 UIADD3 UR4, -UR4, 0x100000, URZ ;  /* 0x0010000004048890 */ /* 0x000fc8000fffe13f */
[----:B------:R-:W-:Y:S02]  /*0780*/  @!UP0 USHF.L.U32 UR5, UR4, 0xb, URZ ;  /* 0x0000000b04058899 */ /* 0x000fe4000800063f */
[----:B------:R-:W-:Y:S01]  /*0790*/  @!UP0 USHF.L.U32 UR4, UR4, 0x1, URZ ;  /* 0x0000000104048899 */ /* 0x000fe2000800063f */
[----:B---3--:R-:W-:Y:S01]  /*07a0*/  ISETP.EQ.U32.AND P3, PT, R13, 0x1, PT ;  /* 0x000000010d00780c */ /* 0x008fe20003f62070 */
[----:B------:R-:W-:Y:S01]  /*07b0*/  IMAD.IADD R0, R2, 0x1, -R3 ;  /* 0x0000000102007824 */ /* 0x000fe200078e0a03 */
[----:B------:R-:W-:Y:S01]  /*07c0*/  LOP3.LUT R23, R11, 0xc, R6, 0x78, !PT ;  /* 0x0000000c0b177812 */ /* 0x000fe200078e7806 */
[----:B-1----:R-:W-:Y:S01]  /*07d0*/  IMAD.MOV R14, RZ, RZ, -R12 ;  /* 0x000000ffff0e7224 */ /* 0x002fe200078e0a0c */
[----:B0-----:R-:W-:Y:S02]  /*07e0*/  @!UP0 ULEA UR6, UR7, UR6, 0x18 ;  /* 0x0000000607068291 */ /* 0x001fe4000f8ec03f */
[C---:B------:R-:W-:Y:S01]  /*07f0*/  ISETP.NE.AND P1, PT, R0.reuse, 0x3, PT ;  /* 0x000000030000780c */ /* 0x040fe20003f25270 */
[----:B------:R-:W-:Y:S01]  /*0800*/  VOTEU.ALL UP0, P0 ;  /* 0x00000000003f7886 */ /* 0x000fe20000000000 */
[----:B------:R-:W-:Y:S01]  /*0810*/  ISETP.LT.U32.AND P0, PT, R23, 0x2, !P2 ;  /* 0x000000021700780c */ /* 0x000fe20005701070 */
[----:B-----5:R-:W-:Y:S01]  /*0820*/  IMAD.MOV R3, RZ, RZ, -R8 ;  /* 0x000000ffff037224 */ /* 0x020fe200078e0a08 */
[----:B------:R-:W-:Y:S01]  /*0830*/  ISETP.EQ.OR P1, PT, R0, RZ, !P1 ;  /* 0x000000ff0000720c */ /* 0x000fe20004f22670 */
[C---:B------:R-:W-:Y:S01]  /*0840*/  VIADD R8, R5.reuse, 0xffffffff ;  /* 0xffffffff05087836 */ /* 0x040fe20000000000 */
[----:B------:R-:W-:Y:S01]  /*0850*/  ISETP.NE.AND P2, PT, R5, RZ, PT ;  /* 0x000000ff0500720c */ /* 0x000fe20003f45270 */
[----:B--2---:R-:W-:Y:S01]  /*0860*/  IMAD R2, R9, R14, R4 ;  /* 0x0000000e09027224 */ /* 0x004fe200078e0204 */
[----:B------:R-:W-:Y:S01]  /*0870*/  ISETP.EQ.AND P1, PT, R5, RZ, P1 ;  /* 0x000000ff0500720c */ /* 0x000fe20000f22270 */
[----:B----4-:R-:W-:Y:S01]  /*0880*/  IMAD R3, R10, R3, UR8 ;  /* 0x000000080a037e24 */ /* 0x010fe2000f8e0203 */
[----:B------:R-:W-:Y:S01]  /*0890*/  ISETP.GE.U32.AND P5, PT, R8, 0x2, PT ;  /* 0x000000020800780c */ /* 0x000fe20003fa6070 */
[----:B------:R-:W0:Y:S02]  /*08a0*/  FENCE.VIEW.ASYNC.S ;  /* 0x00000000000073c6 */ /* 0x000e240000000000 */
[----:B0-----:R0:W1:Y:S01]  /*08b0*/  @!UP0 SYNCS.EXCH.64 URZ, [UR6+0x130], UR4 ;  /* 0x00013004063f85b2 */ /* 0x0010620008000100 */
[----:B------:R-:W-:-:S02]  /*08c0*/  ISETP.NE.AND P4, PT, R2, R23, PT ;  /* 0x000000170200720c */ /* 0x000fc40003f85270 */
[----:B------:R-:W-:Y:S02]  /*08d0*/  SEL R19, RZ, 0x1, !P1 ;  /* 0x00000001ff137807 */ /* 0x000fe40004800000 */
[----:B------:R-:W-:Y:S02]  /*08e0*/  ISETP.EQ.OR P4, PT, R3, RZ, !P4 ;  /* 0x000000ff0300720c */ /* 0x000fe40006782670 */
[----:B------:R-:W-:Y:S02]  /*08f0*/  SEL R19, R19, 0x2, P5 ;  /* 0x0000000213137807 */ /* 0x000fe40002800000 */
[----:B------:R-:W-:-:S04]  /*0900*/  PLOP3.LUT P0, PT, P0, P4, PT, 0x80, 0x0 ;  /* 0x000000000000781c */ /* 0x000fc80000709070 */
[----:B------:R-:W-:Y:S01]  /*0910*/  P2R R157, PR, RZ, 0x1 ;  /* 0x00000001ff9d7803 */ /* 0x000fe20000000000 */
[----:B------:R0:W2:Y:S01]  /*0920*/  @!UP1 SYNCS.EXCH.64 URZ, [UR6+0x138], UR4 ;  /* 0x00013804063f95b2 */ /* 0x0000a20008000100 */
[----:B------:R-:W-:Y:S01]  /*0930*/  NOP ;  /* 0x0000000000007918 */ /* 0x000fe20000000000 */
[----:B------:R-:W-:Y:S06]  /*0940*/  @!P3 BRA `(.L_x_4) ;  /* 0x000000000008b947 */ /* 0x000fec0003800000 */
[----:B-12---:R-:W-:Y:S01]  /*0950*/  UCGABAR_ARV ;  /* 0x00000000000079c7 */ /* 0x006fe20008000000 */
[----:B------:R-:W-:Y:S05]  /*0960*/  BRA `(.L_x_5) ;  /* 0x0000000000047947 */ /* 0x000fea0003800000 */
.L_x_4:
[----:B-12---:R-:W-:Y:S01]  /*0970*/  NOP ;  /* 0x0000000000007918 */ /* 0x006fe20000000000 */
.L_x_5:
[----:B------:R-:W1:Y:S01]  /*0980*/  LDC R2, c[0x0][0x65c] ;  /* 0x00019700ff027b82 */ /* 0x000e620000000800 */
[----:B------:R-:W-:Y:S02]  /*0990*/  IMAD.U32 R6, RZ, RZ, UR8 ;  /* 0x00000008ff067e24 */ /* 0x000fe4000f8e00ff */
[----:B------:R-:W-:Y:S01]  /*09a0*/  IMAD.MOV.U32 R7, RZ, RZ, RZ ;  /* 0x000000ffff077224 */ /* 0x000fe200078e00ff */
[----:B-1----:R-:W-:-:S04]  /*09b0*/  ISETP.NE.AND P1, PT, R2, 0x1, PT ;  /* 0x000000010200780c */ /* 0x002fc80003f25270 */
[----:B------:R-:W-:-:S09]  /*09c0*/  P2R R5, PR, RZ, 0x2 ;  /* 0x00000002ff057803 */ /* 0x000fd20000000000 */
[----:B------:R-:W1:Y:S01]  /*09d0*/  @P1 LDC R17, c[0x0][0x10] ;  /* 0x00000400ff111b82 */ /* 0x000e620000000800 */
[----:B------:R-:W-:Y:S02]  /*09e0*/  @P1 IMAD.MOV.U32 R5, RZ, RZ, RZ ;  /* 0x000000ffff051224 */ /* 0x000fe400078e00ff */
[----:B------:R-:W-:-:S05]  /*09f0*/  @P1 IMAD.MOV.U32 R13, RZ, RZ, RZ ;  /* 0x000000ffff0d1224 */ /* 0x000fca00078e00ff */
[----:B------:R-:W2:Y:S01]  /*0a00*/  @!P1 LDC R11, c[0x0][0xc] ;  /* 0x00000300ff0b9b82 */ /* 0x000ea20000000800 */
[----:B-1----:R-:W-:-:S04]  /*0a10*/  @P1 IMAD.WIDE.U32 R16, R17, UR8, R4 ;  /* 0x0000000811101c25 */ /* 0x002fc8000f8e0004 */
[----:B------:R-:W-:Y:S02]  /*0a20*/  @P1 IMAD.IADD R17, R17, 0x1, R13 ;  /* 0x0000000111111824 */ /* 0x000fe400078e020d */
[----:B--2---:R-:W-:-:S04]  /*0a30*/  @!P1 IMAD.WIDE.U32 R6, R4, R11, R6 ;  /* 0x0000000b04069225 */ /* 0x004fc800078e0006 */
[----:B------:R-:W-:Y:S02]  /*0a40*/  @!P1 IMAD.MOV.U32 R16, RZ, RZ, R6 ;  /* 0x000000ffff109224 */ /* 0x000fe400078e0006 */
[----:B------:R-:W-:Y:S01]  /*0a50*/  @!P1 IMAD.MOV.U32 R17, RZ, RZ, R7 ;  /* 0x000000ffff119224 */ /* 0x000fe200078e0007 */
[----:B------:R-:W-:Y:S06]  /*0a60*/  @!P3 BRA `(.L_x_6) ;  /* 0x00000000000cb947 */ /* 0x000fec0003800000 */
[----:B------:R-:W-:Y:S01]  /*0a70*/  UCGABAR_WAIT ;  /* 0x0000000000007dc7 */ /* 0x000fe20008000000 */
[----:B------:R-:W-:Y:S01]  /*0a80*/  CCTL.IVALL ;  /* 0x00000000ff00798f */ /* 0x000fe20002000000 */
[----:B------:R-:W-:Y:S05]  /*0a90*/  BRA `(.L_x_7) ;  /* 0x0000000000047947 */ /* 0x000fea0003800000 */
.L_x_6:
[----:B------:R-:W-:Y:S06]  /*0aa0*/  BAR.SYNC.DEFER_BLOCKING 0x0 ;  /* 0x0000000000007b1d */ /* 0x000fec0000010000 */
.L_x_7:
[----:B------:R-:W-:Y:S05]  /*0ab0*/  @!P2 BRA `(.L_x_8) ;  /* 0x0000007c0068a947 */ /* 0x000fea0003800000 */
[----:B------:R-:W-:-:S13]  /*0ac0*/  ISETP.GT.U32.AND P0, PT, R8, 0x1, PT ;  /* 0x000000010800780c */ /* 0x000fda0003f04070 */
[----:B0-----:R-:W-:Y:S05]  /*0ad0*/  @P0 EXIT ;  /* 0x000000000000094d */ /* 0x001fea0003800000 */
[----:B------:R-:W-:Y:S01]  /*0ae0*/  ULDC.64 UR4, c[0x0][0x650] ;  /* 0x0001940000047ab9 */ /* 0x000fe20000000a00 */
[----:B------:R-:W-:Y:S01]  /*0af0*/  PRMT R0, RZ, 0x7610, R0 ;  /* 0x00007610ff007816 */ /* 0x000fe20000000000 */
[----:B------:R-:W-:Y:S01]  /*0b00*/  IMAD.MOV.U32 R153, RZ, RZ, -0x1 ;  /* 0xffffffffff997424 */ /* 0x000fe200078e00ff */
[----:B------:R-:W-:Y:S01]  /*0b10*/  ISETP.GE.U32.AND P0, PT, R16, UR4, PT ;  /* 0x0000000410007c0c */ /* 0x000fe2000bf06070 */
[----:B------:R-:W-:Y:S02]  /*0b20*/  IMAD.MOV.U32 R152, RZ, RZ, -0x1 ;  /* 0xffffffffff987424 */ /* 0x000fe400078e00ff */
[----:B------:R-:W-:Y:S01]  /*0b30*/  IMAD.MOV.U32 R22, RZ, RZ, -0x1 ;  /* 0xffffffffff167424 */ /* 0x000fe200078e00ff */
[----:B------:R-:W-:-:S13]  /*0b40*/  ISETP.GE.U32.AND.EX P0, PT, R17, UR5, PT, P0 ;  /* 0x0000000511007c0c */ /* 0x000fda000bf06100 */
[----:B------:R-:W-:Y:S05]  /*0b50*/  @P0 BRA `(.L_x_9) ;  /* 0x00000004002c0947 */ /* 0x000fea0003800000 */
[----:B------:R-:W0:Y:S01]  /*0b60*/  LDC.64 R20, c[0x0][0x628] ;  /* 0x00018a00ff147b82 */ /* 0x000e220000000a00 */
[----:B------:R-:W-:Y:S02]  /*0b70*/  IMAD.MOV.U32 R6, RZ, RZ, R16 ;  /* 0x000000ffff067224 */ /* 0x000fe400078e0010 */
[----:B------:R-:W-:-:S05]  /*0b80*/  IMAD.MOV.U32 R7, RZ, RZ, R17 ;  /* 0x000000ffff077224 */ /* 0x000fca00078e0011 */
[----:B------:R-:W1:Y:S08]  /*0b90*/  LDC R0, c[0x0][0x630] ;  /* 0x00018c00ff007b82 */ /* 0x000e700000000800 */
[----:B------:R-:W2:Y:S01]  /*0ba0*/  LDC.64 R24, c[0x0][0x620] ;  /* 0x00018800ff187b82 */ /* 0x000ea20000000a00 */
[----:B0-----:R-:W-:-:S04]  /*0bb0*/  ISETP.NE.U32.AND P0, PT, R20, RZ, PT ;  /* 0x000000ff1400720c */ /* 0x001fc80003f05070 */
[----:B------:R-:W-:-:S13]  /*0bc0*/  ISETP.NE.AND.EX P0, PT, R21, RZ, PT, P0 ;  /* 0x000000ff1500720c */ /* 0x000fda0003f05300 */
[----:B-12---:R-:W-:Y:S05]  /*0bd0*/  @!P0 BRA `(.L_x_10) ;  /* 0x0000000000288947 */ /* 0x006fea0003800000 */
[----:B------:R-:W0:Y:S02]  /*0be0*/  LDC R13, c[0x0][0x634] ;  /* 0x00018d00ff0d7b82 */ /* 0x000e240000000800 */
[----:B0-----:R-:W-:-:S05]  /*0bf0*/  IADD3 R13, P0, R16, R13, RZ ;  /* 0x0000000d100d7210 */ /* 0x001fca0007f1e0ff */
[----:B------:R-:W-:-:S04]  /*0c00*/  IMAD.X R15, RZ, RZ, R17, P0 ;  /* 0x000000ffff0f7224 */ /* 0x000fc800000e0611 */
[----:B------:R-:W-:-:S04]  /*0c10*/  IMAD.WIDE.U32 R6, R15, R20, RZ ;  /* 0x000000140f067225 */ /* 0x000fc800078e00ff */
[----:B------:R-:W-:-:S04]  /*0c20*/  IMAD.WIDE.U32 R10, P0, R13, R21, R6 ;  /* 0x000000150d0a7225 */ /* 0x000fc80007800006 */
[----:B------:R-:W-:-:S04]  /*0c30*/  IMAD.WIDE.U32 R6, R13, R20, RZ ;  /* 0x000000140d067225 */ /* 0x000fc800078e00ff */
[----:B------:R-:W-:Y:S01]  /*0c40*/  IMAD.X R13, RZ, RZ, RZ, P0 ;  /* 0x000000ffff0d7224 */ /* 0x000fe200000e06ff */
[----:B------:R-:W-:Y:S01]  /*0c50*/  IADD3 RZ, P0, R7, R10, RZ ;  /* 0x0000000a07ff7210 */ /* 0x000fe20007f1e0ff */
[----:B------:R-:W-:-:S04]  /*0c60*/  IMAD.MOV.U32 R12, RZ, RZ, R11 ;  /* 0x000000ffff0c7224 */ /* 0x000fc800078e000b */
[----:B------:R-:W-:-:S08]  /*0c70*/  IMAD.WIDE.U32.X R6, R15, R21, R12, P0 ;  /* 0x000000150f067225 */ /* 0x000fd000000e040c */
.L_x_10:
[----:B------:R-:W0:Y:S01]  /*0c80*/  LDC.64 R20, c[0x0][0x640] ;  /* 0x00019000ff147b82 */ /* 0x000e220000000a00 */
[--C-:B------:R-:W-:Y:S01]  /*0c90*/  SHF.R.U64 R27, R6, R0, R7.reuse ;  /* 0x00000000061b7219 */ /* 0x100fe20000001207 */
[----:B------:R-:W-:Y:S01]  /*0ca0*/  IMAD R28, R9, R14, R4 ;  /* 0x0000000e091c7224 */ /* 0x000fe200078e0204 */
[----:B------:R-:W-:Y:S02]  /*0cb0*/  SHF.R.U32.HI R0, RZ, R0, R7 ;  /* 0x00000000ff007219 */ /* 0x000fe40000011607 */
[----:B------:R-:W-:-:S03]  /*0cc0*/  IADD3 R5, P0, RZ, -R27, RZ ;  /* 0x8000001bff057210 */ /* 0x000fc60007f1e0ff */
[----:B------:R-:W1:Y:S02]  /*0cd0*/  LDC R8, c[0x0][0x618] ;  /* 0x00018600ff087b82 */ /* 0x000e640000000800 */
[----:B------:R-:W-:-:S04]  /*0ce0*/  IMAD.X R7, RZ, RZ, ~R0, P0 ;  /* 0x000000ffff077224 */ /* 0x000fc800000e0e00 */
[-C--:B------:R-:W-:Y:S02]  /*0cf0*/  IMAD R0, R7, R24.reuse, RZ ;  /* 0x0000001807007224 */ /* 0x080fe400078e02ff */
[----:B------:R-:W2:Y:S01]  /*0d00*/  LDC R11, c[0x0][0x608] ;  /* 0x00018200ff0b7b82 */ /* 0x000ea20000000800 */
[----:B------:R-:W-:-:S04]  /*0d10*/  IMAD.WIDE.U32 R6, R5, R24, R16 ;  /* 0x0000001805067225 */ /* 0x000fc800078e0010 */
[----:B------:R-:W-:Y:S02]  /*0d20*/  IMAD R5, R5, R25, R0 ;  /* 0x0000001905057224 */ /* 0x000fe400078e0200 */
[----:B------:R-:W-:Y:S01]  /*0d30*/  IMAD.MOV.U32 R25, RZ, RZ, 0x1 ;  /* 0x00000001ff197424 */ /* 0x000fe200078e00ff */
[----:B------:R-:W3:Y:S01]  /*0d40*/  LDC R12, c[0x0][0x658] ;  /* 0x00019600ff0c7b82 */ /* 0x000ee20000000800 */
[----:B0-----:R-:W-:Y:S01]  /*0d50*/  ISETP.NE.U32.AND P0, PT, R20, RZ, PT ;  /* 0x000000ff1400720c */ /* 0x001fe20003f05070 */
[----:B------:R-:W-:Y:S02]  /*0d60*/  IMAD.IADD R5, R7, 0x1, R5 ;  /* 0x0000000107057824 */ /* 0x000fe400078e0205 */
[----:B------:R-:W-:Y:S01]  /*0d70*/  IMAD.MOV.U32 R7, RZ, RZ, -0x1 ;  /* 0xffffffffff077424 */ /* 0x000fe200078e00ff */
[----:B------:R-:W-:-:S03]  /*0d80*/  ISETP.NE.AND.EX P0, PT, R21, RZ, PT, P0 ;  /* 0x000000ff1500720c */ /* 0x000fc60003f05300 */
[----:B------:R-:W0:Y:S01]  /*0d90*/  LDC R15, c[0x0][0x600] ;  /* 0x00018000ff0f7b82 */ /* 0x000e220000000800 */
[-CC-:B-1----:R-:W-:Y:S02]  /*0da0*/  SHF.R.U64 R13, R6, R8.reuse, R5.reuse ;  /* 0x00000008060d7219 */ /* 0x182fe40000001205 */
[----:B------:R-:W-:-:S05]  /*0db0*/  SHF.R.U32.HI R0, RZ, R8, R5 ;  /* 0x00000008ff007219 */ /* 0x000fca0000011605 */
[----:B------:R-:W1:Y:S01]  /*0dc0*/  LDC R22, c[0x0][0x648] ;  /* 0x00019200ff167b82 */ /* 0x000e620000000800 */
[-CC-:B--2---:R-:W-:Y:S02]  /*0dd0*/  SHF.R.U64 R29, R13, R11.reuse, R0.reuse ;  /* 0x0000000b0d1d7219 */ /* 0x184fe40000001200 */
[----:B------:R-:W-:-:S05]  /*0de0*/  SHF.R.U32.HI R5, RZ, R11, R0 ;  /* 0x0000000bff057219 */ /* 0x000fca0000011600 */
[----:B------:R-:W2:Y:S01]  /*0df0*/  LDC R24, c[0x0][0x638] ;  /* 0x00018e00ff187b82 */ /* 0x000ea20000000800 */
[-CC-:B---3--:R-:W-:Y:S02]  /*0e00*/  SHF.R.U64 R14, R29, R12.reuse, R5.reuse ;  /* 0x0000000c1d0e7219 */ /* 0x188fe40000001205 */
[-C--:B------:R-:W-:Y:S02]  /*0e10*/  SHF.L.U32 R0, R7, R12.reuse, RZ ;  /* 0x0000000c07007219 */ /* 0x080fe400000006ff */
[----:B------:R-:W-:Y:S01]  /*0e20*/  SHF.R.U32.HI R5, RZ, R12, R5 ;  /* 0x0000000cff057219 */ /* 0x000fe20000011605 */
[----:B------:R-:W-:Y:S01]  /*0e30*/  IMAD.MOV.U32 R4, RZ, RZ, R14 ;  /* 0x000000ffff047224 */ /* 0x000fe200078e000e */
[----:B------:R-:W-:Y:S01]  /*0e40*/  LOP3.LUT R10, RZ, R0, RZ, 0x33, !PT ;  /* 0x00000000ff0a7212 */ /* 0x000fe200078e33ff */
[----:B------:R-:W3:Y:S01]  /*0e50*/  LDC R26, c[0x0][0x610] ;  /* 0x00018400ff1a7b82 */ /* 0x000ee20000000800 */
[----:B------:R-:W-:Y:S05]  /*0e60*/  @!P0 BRA `(.L_x_11) ;  /* 0x0000000000288947 */ /* 0x000fea0003800000 */
[----:B------:R-:W4:Y:S02]  /*0e70*/  LDC R9, c[0x0][0x64c] ;  /* 0x00019300ff097b82 */ /* 0x000f240000000800 */
[----:B----4-:R-:W-:-:S05]  /*0e80*/  IADD3 R9, P0, R14, R9, RZ ;  /* 0x000000090e097210 */ /* 0x010fca0007f1e0ff */
        /* <DEDUP_REMOVED lines=8> */
.L_x_11:
[----:B-1----:R-:W-:Y:S01]  /*0f10*/  SHF.R.U64 R4, R4, R22, R5 ;  /* 0x0000001604047219 */ /* 0x002fe20000001205 */
[----:B0-----:R-:W-:Y:S01]  /*0f20*/  VIADD R6, R15, 0xffffffff ;  /* 0xffffffff0f067836 */ /* 0x001fe20000000000 */
[----:B------:R-:W-:Y:S01]  /*0f30*/  SHF.L.U32 R0, R25, R12, RZ ;  /* 0x0000000c19007219 */ /* 0x000fe200000006ff */
[----:B------:R-:W-:Y:S01]  /*0f40*/  IMAD.MOV.U32 R22, RZ, RZ, R27 ;  /* 0x000000ffff167224 */ /* 0x000fe200078e001b */
[----:B------:R-:W-:Y:S01]  /*0f50*/  LOP3.LUT R5, R29, R10, RZ, 0xc0, !PT ;  /* 0x0000000a1d057212 */ /* 0x000fe200078ec0ff */
[----:B------:R-:W-:Y:S01]  /*0f60*/  IMAD.MOV R7, RZ, RZ, -R4 ;  /* 0x000000ffff077224 */ /* 0x000fe200078e0a04 */
[----:B------:R-:W-:Y:S02]  /*0f70*/  SEL R3, R3, R28, !P1 ;  /* 0x0000001c03037207 */ /* 0x000fe40004800000 */
[----:B------:R-:W-:Y:S01]  /*0f80*/  LOP3.LUT R6, R13, R6, RZ, 0xc0, !PT ;  /* 0x000000060d067212 */ /* 0x000fe200078ec0ff */
[----:B------:R-:W-:Y:S02]  /*0f90*/  IMAD R4, R0, R4, R5 ;  /* 0x0000000400047224 */ /* 0x000fe400078e0205 */
[----:B--2---:R-:W-:-:S02]  /*0fa0*/  IMAD R0, R7, R24, R14 ;  /* 0x0000001807007224 */ /* 0x004fc400078e020e */
[----:B---3--:R-:W-:Y:S02]  /*0fb0*/  IMAD R3, R4, R26, R3 ;  /* 0x0000001a04037224 */ /* 0x008fe400078e0203 */
[----:B------:R-:W-:Y:S02]  /*0fc0*/  IMAD.MOV.U32 R5, RZ, RZ, 0x1 ;  /* 0x00000001ff057424 */ /* 0x000fe400078e00ff */
[----:B------:R-:W-:-:S03]  /*0fd0*/  IMAD R4, R0, R15, R6 ;  /* 0x0000000f00047224 */ /* 0x000fc600078e0206 */
[----:B------:R-:W-:Y:S02]  /*0fe0*/  PRMT R0, R5, 0x7610, R0 ;  /* 0x0000761005007816 */ /* 0x000fe40000000000 */
[----:B------:R-:W-:Y:S02]  /*0ff0*/  SEL R152, R4, R3, !P1 ;  /* 0x0000000304987207 */ /* 0x000fe40004800000 */
[----:B------:R-:W-:-:S07]  /*1000*/  SEL R153, R3, R4, !P1 ;  /* 0x0000000403997207 */ /* 0x000fce0004800000 */
.L_x_9:
[----:B------:R-:W-:-:S08]  /*1010*/  NOP ;  /* 0x0000000000007918 */ /* 0x000fd00000000000 */
[----:B------:R-:W0:Y:S02]  /*1020*/  USETMAXREG.TRY_ALLOC.CTAPOOL UP0, 0xe8 ;  /* 0x000000e8000079c8 */ /* 0x000e240008000600 */
[----:B0-----:R-:W-:-:S13]  /*1030*/  PLOP3.LUT P0, PT, PT, PT, UP0, 0x80, 0x0 ;  /* 0x000000000000781c */ /* 0x001fda0003f0f008 */
[----:B------:R-:W-:Y:S05]  /*1040*/  @!P0 BRA `(.L_x_9) ;  /* 0xfffffffc00f08947 */ /* 0x000fea000383ffff */
[----:B------:R-:W-:Y:S01]  /*1050*/  ULDC.64 UR4, c[0x0][0x598] ;  /* 0x0001660000047ab9 */ /* 0x000fe20000000a00 */
[----:B------:R-:W-:Y:S01]  /*1060*/  ULDC.64 UR36, c[0x0][0x208] ;  /* 0x0000820000247ab9 */ /* 0x000fe20000000a00 */
[----:B------:R-:W-:-:S04]  /*1070*/  ISETP.NE.U32.AND P0, PT, RZ, UR4, PT ;  /* 0x00000004ff007c0c */ /* 0x000fc8000bf05070 */
[----:B------:R-:W-:-:S13]  /*1080*/  ISETP.NE.AND.EX P0, PT, RZ, UR5, PT, P0 ;  /* 0x00000005ff007c0c */ /* 0x000fda000bf05300 */
[----:B------:R-:W-:Y:S05]  /*1090*/  @!P0 BRA `(.L_x_12) ;  /* 0x00000000001c8947 */ /* 0x000fea0003800000 */
[----:B------:R-:W0:Y:S02]  /*10a0*/  LDC.64 R4, c[0x0][0x598] ;  /* 0x00016600ff047b82 */ /* 0x000e240000000a00 */
[----:B0-----:R-:W2:Y:S02]  /*10b0*/  LDG.E.64 R4, desc[UR36][R4.64] ;  /* 0x0000002404047981 */ /* 0x001ea4000c1e1b00 */
[----:B--2---:R-:W-:-:S04]  /*10c0*/  ISETP.NE.U32.AND P0, PT, R4, RZ, PT ;  /* 0x000000ff0400720c */ /* 0x004fc80003f05070 */
[----:B------:R-:W-:-:S13]  /*10d0*/  ISETP.NE.AND.EX P0, PT, R5, RZ, PT, P0 ;  /* 0x000000ff0500720c */ /* 0x000fda0003f05300 */
[----:B------:R-:W-:Y:S05]  /*10e0*/  @!P0 BRA `(.L_x_12) ;  /* 0x0000000000088947 */ /* 0x000fea0003800000 */
[----:B------:R0:W5:Y:S01]  /*10f0*/  LD.E R154, desc[UR36][R4.64] ;  /* 0x00000024049a7980 */ /* 0x000162000c101900 */
[----:B------:R-:W-:Y:S05]  /*1100*/  BRA `(.L_x_13) ;  /* 0x0000000000247947 */ /* 0x000fea0003800000 */
.L_x_12:
[----:B------:R-:W-:Y:S02]  /*1110*/  ULDC.64 UR4, c[0x0][0x588] ;  /* 0x0001620000047ab9 */ /* 0x000fe40000000a00 */
[----:B------:R-:W-:-:S04]  /*1120*/  ISETP.NE.U32.AND P0, PT, RZ, UR4, PT ;  /* 0x00000004ff007c0c */ /* 0x000fc8000bf05070 */
[----:B------:R-:W-:-:S13]  /*1130*/  ISETP.NE.AND.EX P0, PT, RZ, UR5, PT, P0 ;  /* 0x00000005ff007c0c */ /* 0x000fda000bf05300 */
[----:B------:R-:W-:Y:S05]  /*1140*/  @!P0 BRA `(.L_x_14) ;  /* 0x00000000000c8947 */ /* 0x000fea0003800000 */
[----:B------:R-:W0:Y:S02]  /*1150*/  LDC.64 R154, c[0x0][0x588] ;  /* 0x00016200ff9a7b82 */ /* 0x000e240000000a00 */
[----:B0-----:R1:W5:Y:S01]  /*1160*/  LDG.E R154, desc[UR36][R154.64] ;  /* 0x000000249a9a7981 */ /* 0x001362000c1e1900 */
[----:B------:R-:W-:Y:S05]  /*1170*/  BRA `(.L_x_13) ;  /* 0x0000000000087947 */ /* 0x000fea0003800000 */
.L_x_14:
[----:B------:R-:W-:Y:S02]  /*1180*/  ULDC UR4, c[0x0][0x580] ;  /* 0x0001600000047ab9 */ /* 0x000fe40000000800 */
[----:B------:R-:W-:-:S07]  /*1190*/  IMAD.U32 R154, RZ, RZ, UR4 ;  /* 0x00000004ff9a7e24 */ /* 0x000fce000f8e00ff */
.L_x_13:
[----:B------:R-:W-:Y:S02]  /*11a0*/  ULDC.64 UR4, c[0x0][0x5a0] ;  /* 0x0001680000047ab9 */ /* 0x000fe40000000a00 */
[----:B------:R-:W-:-:S04]  /*11b0*/  ISETP.NE.U32.AND P0, PT, RZ, UR4, PT ;  /* 0x00000004ff007c0c */ /* 0x000fc8000bf05070 */
[----:B------:R-:W-:-:S13]  /*11c0*/  ISETP.NE.AND.EX P0, PT, RZ, UR5, PT, P0 ;  /* 0x00000005ff007c0c */ /* 0x000fda000bf05300 */
[----:B------:R-:W-:Y:S05]  /*11d0*/  @!P0 BRA `(.L_x_15) ;  /* 0x00000000001c8947 */ /* 0x000fea0003800000 */
[----:B0-----:R-:W0:Y:S02]  /*11e0*/  LDC.64 R4, c[0x0][0x5a0] ;  /* 0x00016800ff047b82 */ /* 0x001e240000000a00 */
[----:B0-----:R-:W2:Y:S02]  /*11f0*/  LDG.E.64 R4, desc[UR36][R4.64] ;  /* 0x0000002404047981 */ /* 0x001ea4000c1e1b00 */
[----:B--2---:R-:W-:-:S04]  /*1200*/  ISETP.NE.U32.AND P0, PT, R4, RZ, PT ;  /* 0x000000ff0400720c */ /* 0x004fc80003f05070 */
[----:B------:R-:W-:-:S13]  /*1210*/  ISETP.NE.AND.EX P0, PT, R5, RZ, PT, P0 ;  /* 0x000000ff0500720c */ /* 0x000fda0003f05300 */
[----:B------:R-:W-:Y:S05]  /*1220*/  @!P0 BRA `(.L_x_15) ;  /* 0x0000000000088947 */ /* 0x000fea0003800000 */
[----:B-1----:R0:W5:Y:S01]  /*1230*/  LD.E R155, desc[UR36][R4.64] ;  /* 0x00000024049b7980 */ /* 0x002162000c101900 */
[----:B------:R-:W-:Y:S05]  /*1240*/  BRA `(.L_x_16) ;  /* 0x0000000000247947 */ /* 0x000fea0003800000 */
.L_x_15:
[----:B------:R-:W-:Y:S02]  /*1250*/  ULDC.64 UR4, c[0x0][0x590] ;  /* 0x0001640000047ab9 */ /* 0x000fe40000000a00 */
[----:B------:R-:W-:-:S04]  /*1260*/  ISETP.NE.U32.AND P0, PT, RZ, UR4, PT ;  /* 0x00000004ff007c0c */ /* 0x000fc8000bf05070 */
[----:B------:R-:W-:-:S13]  /*1270*/  ISETP.NE.AND.EX P0, PT, RZ, UR5, PT, P0 ;  /* 0x00000005ff007c0c */ /* 0x000fda000bf05300 */
[----:B------:R-:W-:Y:S05]  /*1280*/  @!P0 BRA `(.L_x_17) ;  /* 0x00000000000c8947 */ /* 0x000fea0003800000 */
[----:B0-----:R-:W1:Y:S02]  /*1290*/  LDC.64 R4, c[0x0][0x590] ;  /* 0x00016400ff047b82 */ /* 0x001e640000000a00 */
[----:B-1----:R1:W5:Y:S01]  /*12a0*/  LDG.E R155, desc[UR36][R4.64] ;  /* 0x00000024049b7981 */ /* 0x002362000c1e1900 */
[----:B------:R-:W-:Y:S05]  /*12b0*/  BRA `(.L_x_16) ;  /* 0x0000000000087947 */ /* 0x000fea0003800000 */
.L_x_17:
[----:B------:R-:W-:Y:S02]  /*12c0*/  ULDC UR4, c[0x0][0x584] ;  /* 0x0001610000047ab9 */ /* 0x000fe40000000800 */
[----:B-1----:R-:W-:-:S07]  /*12d0*/  IMAD.U32 R155, RZ, RZ, UR4 ;  /* 0x00000004ff9b7e24 */ /* 0x002fce000f8e00ff */
.L_x_16:
[----:B------:R-:W-:-:S13]  /*12e0*/  LOP3.LUT P0, RZ, R0, 0xff, RZ, 0xc0, !PT ;  /* 0x000000ff00ff7812 */ /* 0x000fda000780c0ff */
[----:B------:R-:W-:Y:S05]  /*12f0*/  @!P0 EXIT ;  /* 0x000000000000894d */ /* 0x000fea0003800000 */
[----:B------:R-:W-:Y:S01]  /*1300*/  ULDC UR4, c[0x0][0x28c] ;  /* 0x0000a30000047ab9 */ /* 0x000fe20000000800 */
[----:B------:R-:W-:Y:S01]  /*1310*/  UMOV UR38, URZ ;  /* 0x0000003f00267c82 */ /* 0x000fe20008000000 */
[----:B------:R-:W-:Y:S01]  /*1320*/  UIADD3 UR4, UR4, 0x1f, URZ ;  /* 0x0000001f04047890 */ /* 0x000fe2000fffe03f */
[----:B------:R-:W-:-:S03]  /*1330*/  UMOV UR39, URZ ;  /* 0x0000003f00277c82 */ /* 0x000fc60008000000 */
[----:B------:R-:W-:-:S04]  /*1340*/  USHF.R.S32.HI UR5, URZ, 0x1f, UR4 ;  /* 0x0000001f3f057899 */ /* 0x000fc80008011404 */
[----:B------:R-:W-:-:S04]  /*1350*/  ULEA.HI UR5, UR5, UR4, URZ, 0x5 ;  /* 0x0000000405057291 */ /* 0x000fc8000f8f283f */
[----:B------:R-:W-:-:S12]  /*1360*/  USHF.R.S32.HI UR40, URZ, 0x5, UR5 ;  /* 0x000000053f287899 */ /* 0x000fd80008011405 */
.L_x_297:
[----:B------:R-:W-:Y:S01]  /*1370*/  LOP3.LUT R0, R18, 0x80, RZ, 0xc0, !PT ;  /* 0x0000008012007812 */ /* 0x000fe200078ec0ff */
[----:B------:R-:W2:Y:S01]  /*1380*/  S2UR UR7, SR_CgaCtaId ;  /* 0x00000000000779c3 */ /* 0x000ea20000008800 */
[----:B------:R-:W-:Y:S02]  /*1390*/  UMOV UR6, 0x400 ;  /* 0x0000040000067882 */ /* 0x000fe40000000000 */
[----:B------:R-:W-:-:S06]  /*13a0*/  SHF.R.U32.HI R0, RZ, 0x7, R0 ;  /* 0x00000007ff007819 */ /* 0x000fcc0000011600 */
[----:B---3--:R-:W3:Y:S01]  /*13b0*/  SHFL.IDX PT, R0, R0, RZ, 0x1f ;  /* 0x00001fff00007589 */ /* 0x008ee200000e0000 */
[----:B--2---:R-:W-:Y:S01]  /*13c0*/  ULEA UR6, UR7, UR6, 0x18 ;  /* 0x0000000607067291 */ /* 0x004fe2000f8ec03f */
[----:B---3--:R-:W-:-:S13]  /*13d0*/  R2UR UR4, R0 ;  /* 0x00000000000472ca */ /* 0x008fda00000e0000 */
[----:B------:R-:W-:-:S04]  /*13e0*/  ULEA.HI UR5, UR4, UR4, URZ, 0x1 ;  /* 0x0000000404057291 */ /* 0x000fc8000f8f083f */
[----:B------:R-:W-:-:S04]  /*13f0*/  ULOP3.LUT UR5, UR5, 0x1ffffe, URZ, 0xc0, !UPT ;  /* 0x001ffffe05057892 */ /* 0x000fc8000f8ec03f */
[----:B------:R-:W-:-:S03]  /*1400*/  UIADD3 UR5, UR4, -UR5, URZ ;  /* 0x8000000504057290 */ /* 0x000fc6000fffe03f */
[----:B------:R-:W-:Y:S01]  /*1410*/  ULDC UR4, c[0x0][0x28c] ;  /* 0x0000a30000047ab9 */ /* 0x000fe20000000800 */
[----:B------:R-:W-:Y:S01]  /*1420*/  ULEA UR5, UR5, UR6, 0xb ;  /* 0x0000000605057291 */ /* 0x000fe2000f8e583f */
[----:B------:R-:W-:-:S03]  /*1430*/  ISETP.LT.AND P0, PT, RZ, UR4, PT ;  /* 0x00000004ff007c0c */ /* 0x000fc6000bf01270 */
[----:B------:R-:W-:-:S04]  /*1440*/  UIADD3 UR5, UR5, 0x200, URZ ;  /* 0x0000020005057890 */ /* 0x000fc8000fffe03f */
[----:B------:R-:W-:-:S04]  /*1450*/  USHF.R.U32.HI UR5, URZ, 0x4, UR5 ;  /* 0x000000043f057899 */ /* 0x000fc80008011605 */
[----:B------:R-:W-:Y:S02]  /*1460*/  ULOP3.LUT UR41, UR5, 0x3fff, URZ, 0xc0, !UPT ;  /* 0x00003fff05297892 */ /* 0x000fe4000f8ec03f */
[----:B0-----:R-:W-:Y:S10]  /*1470*/  @P0 BRA `(.L_x_18) ;  /* 0x0000000000400947 */ /* 0x001ff40003800000 */
[----:B------:R-:W-:Y:S01]  /*1480*/  MOV R0, 0x0 ;  /* 0x0000000000007802 */ /* 0x000fe20000000f00 */
[----:B------:R-:W-:Y:S01]  /*1490*/  ULDC.64 UR4, c[0x4][0x68] ;  /* 0x01001a0000047ab9 */ /* 0x000fe20000000a00 */
[----:B------:R-:W-:Y:S01]  /*14a0*/  ULDC.64 UR6, c[0x4][0x8] ;  /* 0x0100020000067ab9 */ /* 0x000fe20000000a00 */
[----:B01----:R-:W-:Y:S01]  /*14b0*/  IMAD.U32 R4, RZ, RZ, UR4 ;  /* 0x00000004ff047e24 */ /* 0x003fe2000f8e00ff */
[----:B------:R0:W1:Y:S01]  /*14c0*/  LDC.64 R14, c[0x4][R0] ;  /* 0x01000000000e7b82 */ /* 0x0000620000000a00 */
[----:B------:R-:W-:Y:S01]  /*14d0*/  IMAD.U32 R5, RZ, RZ, UR5 ;  /* 0x00000005ff057e24 */ /* 0x000fe2000f8e00ff */
[----:B------:R-:W-:Y:S01]  /*14e0*/  ULDC.64 UR4, c[0x4][0x70] ;  /* 0x01001c0000047ab9 */ /* 0x000fe20000000a00 */
[----:B------:R-:W-:Y:S02]  /*14f0*/  IMAD.U32 R10, RZ, RZ, UR6 ;  /* 0x00000006ff0a7e24 */ /* 0x000fe4000f8e00ff */
[----:B------:R-:W-:Y:S02]  /*1500*/  IMAD.U32 R6, RZ, RZ, UR4 ;  /* 0x00000004ff067e24 */ /* 0x000fe4000f8e00ff */
[----:B------:R-:W-:-:S02]  /*1510*/  IMAD.U32 R7, RZ, RZ, UR5 ;  /* 0x00000005ff077e24 */ /* 0x000fc4000f8e00ff */
[----:B------:R-:W-:Y:S02]  /*1520*/  IMAD.U32 R11, RZ, RZ, UR7 ;  /* 0x00000007ff0b7e24 */ /* 0x000fe4000f8e00ff */
[----:B------:R-:W-:Y:S02]  /*1530*/  IMAD.MOV.U32 R8, RZ, RZ, 0x1e1 ;  /* 0x000001e1ff087424 */ /* 0x000fe400078e00ff */
[----:B------:R-:W-:Y:S02]  /*1540*/  IMAD.MOV.U32 R12, RZ, RZ, 0x1 ;  /* 0x00000001ff0c7424 */ /* 0x000fe400078e00ff */
[----:B0-----:R-:W-:-:S07]  /*1550*/  IMAD.MOV.U32 R13, RZ, RZ, RZ ;  /* 0x000000ffff0d7224 */ /* 0x001fce00078e00ff */
[----:B------:R-:W-:-:S07]  /*1560*/  LEPC R20, `(.L_x_18) ;  /* 0x000000001014794e */ /* 0x000fce0000000000 */
[----:B-1---5:R-:W-:Y:S05]  /*1570*/  CALL.ABS.NOINC R14 ;  /* 0x000000000e007343 */ /* 0x022fea0003c00000 */
.L_x_18:
[----:B------:R-:W-:-:S04]  /*1580*/  LOP3.LUT R0, R19, 0x1, RZ, 0xfc, !PT ;  /* 0x0000000113007812 */ /* 0x000fc800078efcff */
[----:B------:R-:W-:-:S13]  /*1590*/  ISETP.NE.AND P0, PT, R0, 0x3, PT ;  /* 0x000000030000780c */ /* 0x000fda0003f05270 */
[----:B------:R-:W-:Y:S05]  /*15a0*/  @!P0 BRA `(.L_x_19) ;  /* 0x0000000000048947 */ /* 0x000fea0003800000 */
[----:B------:R-:W-:Y:S01]  /*15b0*/  BPT.TRAP 0x1 ;  /* 0x000000040000795c */ /* 0x000fe20000300000 */
.L_x_19:
[----:B------:R-:W2:Y:S01]  /*15c0*/  S2UR UR5, SR_CgaCtaId ;  /* 0x00000000000579c3 */ /* 0x000ea20000008800 */
[----:B------:R-:W-:Y:S01]  /*15d0*/  UMOV UR4, 0x400 ;  /* 0x0000040000047882 */ /* 0x000fe20000000000 */
[----:B------:R-:W-:Y:S02]  /*15e0*/  IMAD.U32 R0, RZ, RZ, UR38 ;  /* 0x00000026ff007e24 */ /* 0x000fe4000f8e00ff */
[----:B------:R-:W-:-:S03]  /*15f0*/  IMAD.U32 R3, RZ, RZ, UR39 ;  /* 0x00000027ff037e24 */ /* 0x000fc6000f8e00ff */
[----:B------:R-:W-:Y:S01]  /*1600*/  SHF.L.U32 R0, R0, 0x1f, RZ ;  /* 0x0000001f00007819 */ /* 0x000fe200000006ff */
[----:B--2---:R-:W-:-:S06]  /*1610*/  ULEA UR4, UR5, UR4, 0x18 ;  /* 0x0000000405047291 */ /* 0x004fcc000f8ec03f */
[----:B------:R-:W-:-:S04]  /*1620*/  IMAD.U32 R6, RZ, RZ, UR4 ;  /* 0x00000004ff067e24 */ /* 0x000fc8000f8e00ff */
[----:B------:R-:W-:-:S04]  /*1630*/  IMAD R3, R3, 0x8, R6 ;  /* 0x0000000803037824 */ /* 0x000fc800078e0206 */
[----:B------:R2:W3:Y:S01]  /*1640*/  SYNCS.PHASECHK.TRANS64.TRYWAIT P1, [R3+URZ], R0 ;  /* 0x00000000030075a7 */ /* 0x0004e2000802017f */
[----:B------:R-:W-:Y:S05]  /*1650*/  @!P0 BRA `(.L_x_20) ;  /* 0x0000000000048947 */ /* 0x000fea0003800000 */
[----:B------:R-:W-:Y:S01]  /*1660*/  BPT.TRAP 0x1 ;  /* 0x000000040000795c */ /* 0x000fe20000300000 */
.L_x_20:
[----:B---3--:R-:W-:Y:S05]  /*1670*/  @P1 BRA `(.L_x_21) ;  /* 0x0000000000081947 */ /* 0x008fea0003800000 */
[----:B------:R-:W3:Y:S02]  /*1680*/  SYNCS.PHASECHK.TRANS64.TRYWAIT P1, [R3+URZ], R0 ;  /* 0x00000000030075a7 */ /* 0x000ee4000802017f */
[----:B---3--:R-:W-:Y:S05]  /*1690*/  @!P1 BRA `(.L_x_22) ;  /* 0x0000008c00d49947 */ /* 0x008fea0003800000 */
.L_x_21:
[----:B------:R-:W-:-:S04]  /*16a0*/  UISETP.LT.AND UP0, UPT, UR40, 0x1, UPT ;  /* 0x000000012800788c */ /* 0x000fc8000bf01270 */
[----:B------:R-:W-:-:S06]  /*16b0*/  USEL UR4, UR40, 0x1, UP0 ;  /* 0x0000000128047887 */ /* 0x000fcc0008000000 */
[----:B--23--:R-:W-:Y:S01]  /*16c0*/  IMAD.U32 R0, RZ, RZ, UR4 ;  /* 0x00000004ff007e24 */ /* 0x00cfe2000f8e00ff */
[----:B------:R-:W-:Y:S05]  /*16d0*/  WARPSYNC.ALL ;  /* 0x0000000000007948 */ /* 0x000fea0003800000 */
[----:B------:R-:W-:-:S04]  /*16e0*/  IADD3 R0, -R0, UR40, RZ ;  /* 0x0000002800007c10 */ /* 0x000fc8000fffe1ff */
[----:B------:R-:W-:Y:S02]  /*16f0*/  ISETP.GE.AND P1, PT, R0, 0x1, PT ;  /* 0x000000010000780c */ /* 0x000fe40003f26270 */
[----:B------:R-:W-:Y:S01]  /*1700*/  R2UR UR4, R6 ;  /* 0x00000000060472ca */ /* 0x000fe200000e0000 */
[----:B------:R-:W-:Y:S01]  /*1710*/  ULOP3.LUT UR41, UR41, 0x10000, URZ, 0xfc, !UPT ;  /* 0x0001000029297892 */ /* 0x000fe2000f8efc3f */
[----:B------:R-:W-:Y:S01]  /*1720*/  WARPGROUP.ARRIVE ;  /* 0x00000000000079c5 */ /* 0x000fe20000000000 */
[----:B------:R-:W-:Y:S01]  /*1730*/  UMOV UR5, 0xc0000010 ;  /* 0xc000001000057882 */ /* 0x000fe20000000000 */
[----:B------:R-:W-:-:S09]  /*1740*/  UMOV UR7, 0xc0000010 ;  /* 0xc000001000077882 */ /* 0x000fd20000000000 */
[----:B------:R-:W-:-:S04]  /*1750*/  UIADD3 UR4, UR4, 0x12200, URZ ;  /* 0x0001220004047890 */ /* 0x000fc8000fffe03f */
[----:B------:R-:W-:-:S04]  /*1760*/  USHF.R.U32.HI UR4, URZ, 0x4, UR4 ;  /* 0x000000043f047899 */ /* 0x000fc80008011604 */
[----:B------:R-:W-:-:S04]  /*1770*/  ULOP3.LUT UR4, UR4, 0x3fff, URZ, 0xc0, !UPT ;  /* 0x00003fff04047892 */ /* 0x000fc8000f8ec03f */
[----:B------:R-:W-:Y:S02]  /*1780*/  ULOP3.LUT UR9, UR4, 0x10000, URZ, 0xfc, !UPT ;  /* 0x0001000004097892 */ /* 0x000fe4000f8efc3f */
[----:B------:R-:W-:Y:S02]  /*1790*/  ULEA UR4, UR39, UR41, 0x8 ;  /* 0x0000002927047291 */ /* 0x000fe4000f8e403f */
[----:B------:R-:W-:-:S09]  /*17a0*/  ULEA UR6, UR39, UR9, 0x9 ;  /* 0x0000000927067291 */ /* 0x000fd2000f8e483f */
[----:B------:R-:W-:Y:S03]  /*17b0*/  IGMMA.64x256x32.S8.S8 R24, gdesc[UR4], RZ, !UPT, gsb0 ;  /* 0x06600000041879f1 */ /* 0x000fe6000c0410ff */
[----:B------:R-:W-:Y:S02]  /*17c0*/  WARPGROUP.DEPBAR.LE gsb0, 0x0 ;  /* 0x00008000000079c5 */ /* 0x000fe40000010000 */
[----:B------:R-:W-:Y:S05]  /*17d0*/  @!P1 BRA `(.L_x_23) ;  /* 0x0000000000c89947 */ /* 0x000fea0003800000 */
[----:B------:R-:W-:Y:S02]  /*17e0*/  UIADD3 UR4, UR39, 0x1, URZ ;  /* 0x0000000127047890 */ /* 0x000fe4000fffe03f */
[----:B------:R-:W-:Y:S02]  /*17f0*/  IMAD.U32 R3, RZ, RZ, UR39 ;  /* 0x00000027ff037e24 */ /* 0x000fe4000f8e00ff */
[----:B------:R-:W-:-:S04]  /*1800*/  UISETP.NE.AND UP0, UPT, UR4, 0x12, UPT ;  /* 0x000000120400788c */ /* 0x000fc8000bf05270 */
[----:B------:R-:W-:Y:S02]  /*1810*/  USEL UR5, URZ, 0x1, UP0 ;  /* 0x000000013f057887 */ /* 0x000fe40008000000 */
[----:B------:R-:W-:Y:S02]  /*1820*/  USEL UR8, UR4, URZ, UP0 ;  /* 0x0000003f04087287 */ /* 0x000fe40008000000 */
[----:B------:R-:W-:-:S06]  /*1830*/  ULOP3.LUT UR5, UR38, UR5, URZ, 0x3c, !UPT ;  /* 0x0000000526057292 */ /* 0x000fcc000f8e3c3f */
[----:B------:R-:W-:-:S07]  /*1840*/  IMAD.U32 R7, RZ, RZ, UR5 ;  /* 0x00000005ff077e24 */ /* 0x000fce000f8e00ff */
.L_x_30:
[----:B------:R-:W-:Y:S05]  /*1850*/  @!P0 BRA `(.L_x_24) ;  /* 0x0000000000048947 */ /* 0x000fea0003800000 */
[----:B------:R-:W-:Y:S01]  /*1860*/  BPT.TRAP 0x1 ;  /* 0x000000040000795c */ /* 0x000fe20000300000 */
.L_x_24:
[----:B------:R-:W2:Y:S01]  /*1870*/  S2UR UR5, SR_CgaCtaId ;  /* 0x00000000000579c3 */ /* 0x000ea20000008800 */
[----:B------:R-:W-:Y:S01]  /*1880*/  UMOV UR4, 0x400 ;  /* 0x0000040000047882 */ /* 0x000fe20000000000 */
[----:B01----:R-:W-:Y:S01]  /*1890*/  IMAD.U32 R5, RZ, RZ, UR8 ;  /* 0x00000008ff057e24 */ /* 0x003fe2000f8e00ff */
[----:B------:R-:W-:Y:S01]  /*18a0*/  SHF.L.U32 R4, R7, 0x1f, RZ ;  /* 0x0000001f07047819 */ /* 0x000fe200000006ff */
[----:B--2---:R-:W-:-:S06]  /*18b0*/  ULEA UR4, UR5, UR4, 0x18 ;  /* 0x0000000405047291 */ /* 0x004fcc000f8ec03f */
[----:B------:R-:W-:-:S04]  /*18c0*/  IMAD.U32 R6, RZ, RZ, UR4 ;  /* 0x00000004ff067e24 */ /* 0x000fc8000f8e00ff */
[----:B------:R-:W-:-:S04]  /*18d0*/  IMAD R5, R5, 0x8, R6 ;  /* 0x0000000805057824 */ /* 0x000fc800078e0206 */
[----:B------:R0:W1:Y:S01]  /*18e0*/  SYNCS.PHASECHK.TRANS64.TRYWAIT P1, [R5+URZ], R4 ;  /* 0x00000004050075a7 */ /* 0x000062000802017f */
[----:B------:R-:W-:Y:S05]  /*18f0*/  @!P0 BRA `(.L_x_25) ;  /* 0x0000000000048947 */ /* 0x000fea0003800000 */
[----:B------:R-:W-:Y:S01]  /*1900*/  BPT.TRAP 0x1 ;  /* 0x000000040000795c */ /* 0x000fe20000300000 */
.L_x_25:
[----:B-1----:R-:W-:Y:S05]  /*1910*/  @P1 BRA `(.L_x_26) ;  /* 0x0000000000081947 */ /* 0x002fea0003800000 */
[----:B------:R-:W1:Y:S02]  /*1920*/  SYNCS.PHASECHK.TRANS64.TRYWAIT P1, [R5+URZ], R4 ;  /* 0x00000004050075a7 */ /* 0x000e64000802017f */
[----:B-1----:R-:W-:Y:S05]  /*1930*/  @!P1 BRA `(.L_x_27) ;  /* 0x0000008c00409947 */ /* 0x002fea0003800000 */
.L_x_26:
[----:B------:R-:W-:Y:S01]  /*1940*/  ULEA UR4, UR8, UR41, 0x8 ;  /* 0x0000002908047291 */ /* 0x000fe2000f8e403f */
[----:B------:R-:W-:Y:S01]  /*1950*/  WARPGROUP.ARRIVE ;  /* 0x00000000000079c5 */ /* 0x000fe20000000000 */
[----:B------:R-:W-:Y:S01]  /*1960*/  ULEA UR6, UR8, UR9, 0x9 ;  /* 0x0000000908067291 */ /* 0x000fe2000f8e483f */
[----:B------:R-:W-:Y:S01]  /*1970*/  UMOV UR5, 0xc0000010 ;  /* 0xc000001000057882 */ /* 0x000fe20000000000 */
[----:B------:R-:W-:-:S07]  /*1980*/  UMOV UR7, 0xc0000010 ;  /* 0xc000001000077882 */ /* 0x000fce0000000000 */
[----:B------:R-:W-:Y:S03]  /*1990*/  IGMMA.64x256x32.S8.S8 R24, gdesc[UR4], R24, gsb0 ;  /* 0x06600000041879f1 */ /* 0x000fe60008041018 */
[----:B------:R-:W-:Y:S02]  /*19a0*/  WARPGROUP.DEPBAR.LE gsb0, 0x0 ;  /* 0x00008000000079c5 */ /* 0x000fe40000010000 */
[----:B------:R-:W-:Y:S05]  /*19b0*/  @!P0 BRA `(.L_x_28) ;  /* 0x0000000000048947 */ /* 0x000fea0003800000 */
[----:B------:R-:W-:Y:S01]  /*19c0*/  BPT.TRAP 0x1 ;  /* 0x000000040000795c */ /* 0x000fe20000300000 */
.L_x_28:
[----:B------:R-:W-:-:S13]  /*19d0*/  ISETP.NE.AND P1, PT, R157, RZ, PT ;  /* 0x000000ff9d00720c */ /* 0x000fda0003f25270 */
[----:B01----:R-:W-:-:S04]  /*19e0*/  @P1 IMAD R4, R3, 0x8, R6 ;  /* 0x0000000803041824 */ /* 0x003fc800078e0206 */
[----:B------:R-:W-:-:S05]  /*19f0*/  @P1 VIADD R4, R4, 0x90 ;  /* 0x0000009004041836 */ /* 0x000fca0000000000 */
[----:B------:R-:W-:-:S04]  /*1a00*/  @P1 PRMT R4, R23, 0x654, R4 ;  /* 0x0000065417041816 */ /* 0x000fc80000000004 */
[----:B------:R0:W-:Y:S01]  /*1a10*/  @P1 SYNCS.ARRIVE.TRANS64.RED.A1T0 RZ, [R4+URZ], RZ ;  /* 0x000000ff04ff19a7 */ /* 0x0001e2000810043f */
[----:B------:R-:W-:-:S13]  /*1a20*/  ISETP.GT.U32.AND P1, PT, R19, 0x1, PT ;  /* 0x000000011300780c */ /* 0x000fda0003f24070 */
[----:B0-----:R-:W-:Y:S05]  /*1a30*/  @P1 BRA `(.L_x_29) ;  /* 0x0000000000041947 */ /* 0x001fea0003800000 */
[----:B------:R-:W-:Y:S01]  /*1a40*/  BPT.TRAP 0x1 ;  /* 0x000000040000795c */ /* 0x000fe20000300000 */
.L_x_29:
[----:B------:R-:W-:Y:S01]  /*1a50*/  UIADD3 UR8, UR8, 0x1, URZ ;  /* 0x0000000108087890 */ /* 0x000fe2000fffe03f */
[C---:B------:R-:W-:Y:S01]  /*1a60*/  ISETP.GT.AND P2, PT, R0.reuse, 0x1, PT ;  /* 0x000000010000780c */ /* 0x040fe20003f44270 */
[----:B------:R-:W-:Y:S02]  /*1a70*/  VIADD R3, R3, 0x1 ;  /* 0x0000000103037836 */ /* 0x000fe40000000000 */
[----:B------:R-:W-:Y:S01]  /*1a80*/  UISETP.NE.AND UP0, UPT, UR8, 0x12, UPT ;  /* 0x000000120800788c */ /* 0x000fe2000bf05270 */
[----:B------:R-:W-:Y:S02]  /*1a90*/  VIADD R0, R0, 0xffffffff ;  /* 0xffffffff00007836 */ /* 0x000fe40000000000 */
[C---:B------:R-:W-:Y:S01]  /*1aa0*/  ISETP.NE.AND P1, PT, R3.reuse, 0x12, PT ;  /* 0x000000120300780c */ /* 0x040fe20003f25270 */
[----:B------:R-:W-:Y:S02]  /*1ab0*/  USEL UR4, URZ, 0x1, UP0 ;  /* 0x000000013f047887 */ /* 0x000fe40008000000 */
[----:B------:R-:W-:Y:S01]  /*1ac0*/  USEL UR8, UR8, URZ, UP0 ;  /* 0x0000003f08087287 */ /* 0x000fe20008000000 */
[----:B------:R-:W-:-:S03]  /*1ad0*/  SEL R3, R3, RZ, P1 ;  /* 0x000000ff03037207 */ /* 0x000fc60000800000 */
[----:B------:R-:W-:Y:S01]  /*1ae0*/  LOP3.LUT R7, R7, UR4, RZ, 0x3c, !PT ;  /* 0x0000000407077c12 */ /* 0x000fe2000f8e3cff */
[----:B------:R-:W-:Y:S07]  /*1af0*/  @P2 BRA `(.L_x_30) ;  /* 0xfffffffc00542947 */ /* 0x000fee000383ffff */
.L_x_23:
[----:B------:R-:W2:Y:S02]  /*1b00*/  LDC R0, c[0x0][0x28c] ;  /* 0x0000a300ff007b82 */ /* 0x000ea40000000800 */
[----:B--2---:R-:W-:-:S13]  /*1b10*/  ISETP.GE.AND P1, PT, R0, 0x1, PT ;  /* 0x000000010000780c */ /* 0x004fda0003f26270 */
[----:B------:R-:W-:Y:S05]  /*1b20*/  @!P1 BRA `(.L_x_31) ;  /* 0x0000000000509947 */ /* 0x000fea0003800000 */
[----:B------:R-:W-:Y:S05]  /*1b30*/  @!P0 BRA `(.L_x_32) ;  /* 0x0000000000048947 */ /* 0x000fea0003800000 */
[----:B------:R-:W-:Y:S01]  /*1b40*/  BPT.TRAP 0x1 ;  /* 0x000000040000795c */ /* 0x000fe20000300000 */
.L_x_32:
[----:B------:R-:W-:Y:S01]  /*1b50*/  ISETP.NE.AND P1, PT, R157, RZ, PT ;  /* 0x000000ff9d00720c */ /* 0x000fe20003f25270 */
[----:B------:R-:W-:Y:S01]  /*1b60*/  BSSY B0, `(.L_x_33) ;  /* 0x000000e000007945 */ /* 0x000fe20003800000 */
[----:B------:R-:W-:-:S11]  /*1b70*/  ISETP.GT.U32.AND P0, PT, R19, 0x1, PT ;  /* 0x000000011300780c */ /* 0x000fd60003f04070 */
[----:B------:R-:W-:Y:S05]  /*1b80*/  @!P1 BRA `(.L_x_34) ;  /* 0x00000000002c9947 */ /* 0x000fea0003800000 */
[----:B------:R-:W-:-:S04]  /*1b90*/  UISETP.LT.AND UP0, UPT, UR40, 0x1, UPT ;  /* 0x000000012800788c */ /* 0x000fc8000bf01270 */
[----:B------:R-:W-:-:S04]  /*1ba0*/  USEL UR6, UR40, 0x1, UP0 ;  /* 0x0000000128067887 */ /* 0x000fc80008000000 */
[----:B------:R-:W-:-:S04]  /*1bb0*/  UIADD3 UR6, UR39, UR40, -UR6 ;  /* 0x0000002827067290 */ /* 0x000fc8000fffe806 */
[----:B------:R-:W-:-:S04]  /*1bc0*/  UIMAD.WIDE.U32 UR4, UR6, 0x38e38e39, URZ ;  /* 0x38e38e39060478a5 */ /* 0x000fc8000f8e003f */
[----:B------:R-:W-:-:S04]  /*1bd0*/  USHF.R.U32.HI UR4, URZ, 0x2, UR5 ;  /* 0x000000023f047899 */ /* 0x000fc80008011605 */
[----:B------:R-:W-:-:S06]  /*1be0*/  UIMAD UR6, UR4, -0x12, UR6 ;  /* 0xffffffee040678a4 */ /* 0x000fcc000f8e0206 */
[----:B------:R-:W-:-:S04]  /*1bf0*/  IMAD.U32 R3, RZ, RZ, UR6 ;  /* 0x00000006ff037e24 */ /* 0x000fc8000f8e00ff */
[----:B------:R-:W-:-:S04]  /*1c00*/  IMAD R0, R3, 0x8, R6 ;  /* 0x0000000803007824 */ /* 0x000fc800078e0206 */
[----:B------:R-:W-:-:S05]  /*1c10*/  VIADD R0, R0, 0x90 ;  /* 0x0000009000007836 */ /* 0x000fca0000000000 */
[----:B------:R-:W-:-:S04]  /*1c20*/  PRMT R0, R23, 0x654, R0 ;  /* 0x0000065417007816 */ /* 0x000fc80000000000 */
[----:B------:R2:W-:Y:S03]  /*1c30*/  SYNCS.ARRIVE.TRANS64.RED.A1T0 RZ, [R0+URZ], RZ ;  /* 0x000000ff00ff79a7 */ /* 0x0005e6000810043f */
.L_x_34:
[----:B------:R-:W-:Y:S05]  /*1c40*/  BSYNC B0 ;  /* 0x0000000000007941 */ /* 0x000fea0003800000 */
.L_x_33:
[----:B------:R-:W-:Y:S05]  /*1c50*/  @P0 BRA `(.L_x_31) ;  /* 0x0000000000040947 */ /* 0x000fea0003800000 */
[----:B------:R-:W-:Y:S01]  /*1c60*/  BPT.TRAP 0x1 ;  /* 0x000000040000795c */ /* 0x000fe20000300000 */
.L_x_31:
[----:B------:R-:W3:Y:S01]  /*1c70*/  LDC R13, c[0x0][0x288] ;  /* 0x0000a200ff0d7b82 */ /* 0x000ee20000000800 */
[--C-:B--2---:R-:W-:Y:S01]  /*1c80*/  SHF.R.U32.HI R0, RZ, 0x2, R18.reuse ;  /* 0x00000002ff007819 */ /* 0x104fe20000011612 */
[----:B------:R-:W-:Y:S01]  /*1c90*/  UIADD3 UR39, UR40, UR39, URZ ;  /* 0x0000002728277290 */ /* 0x000fe2000fffe03f */
[----:B01----:R-:W-:Y:S01]  /*1ca0*/  SHF.R.U32.HI R5, RZ, 0x7, R18 ;  /* 0x00000007ff057819 */ /* 0x003fe20000011612 */
[----:B------:R-:W-:Y:S01]  /*1cb0*/  ULDC UR7, c[0x0][0x284] ;  /* 0x0000a10000077ab9 */ /* 0x000fe20000000800 */
[----:B------:R-:W-:Y:S01]  /*1cc0*/  LOP3.LUT R4, R18, 0x60, RZ, 0xc0, !PT ;  /* 0x0000006012047812 */ /* 0x000fe200078ec0ff */
[----:B------:R-:W-:Y:S01]  /*1cd0*/  UISETP.GT.U32.AND UP0, UPT, UR39, 0x11, UPT ;  /* 0x000000112700788c */ /* 0x000fe2000bf04070 */
[----:B------:R-:W-:Y:S01]  /*1ce0*/  LOP3.LUT R3, R0, 0x7, RZ, 0xc0, !PT ;  /* 0x0000000700037812 */ /* 0x000fe200078ec0ff */
[----:B------:R-:W-:Y:S01]  /*1cf0*/  UISETP.GE.U32.AND UP1, UPT, UR40, 0x12, UPT ;  /* 0x000000122800788c */ /* 0x000fe2000bf26070 */
[----:B------:R-:W-:Y:S01]  /*1d00*/  LOP3.LUT R0, R5, 0x1, RZ, 0xc0, !PT ;  /* 0x0000000105007812 */ /* 0x000fe200078ec0ff */
[----:B------:R-:W-:Y:S01]  /*1d10*/  UISETP.LT.U32.AND UP0, UPT, UR40, 0x12, UP0 ;  /* 0x000000122800788c */ /* 0x000fe20008701070 */
[----:B------:R-:W-:Y:S01]  /*1d20*/  SHF.R.U32.HI R6, RZ, 0x1, R4 ;  /* 0x00000001ff067819 */ /* 0x000fe20000011604 */
[----:B------:R-:W-:Y:S01]  /*1d30*/  IMAD.SHL.U32 R4, R18, 0x2, RZ ;  /* 0x0000000212047824 */ /* 0x000fe200078e00ff */
[----:B------:R-:W-:Y:S01]  /*1d40*/  SHF.R.S32.HI R14, RZ, 0x1f, R22 ;  /* 0x0000001fff0e7819 */ /* 0x000fe20000011416 */
[----:B------:R-:W-:Y:S01]  /*1d50*/  IMAD.SHL.U32 R8, R0, 0x40, RZ ;  /* 0x0000004000087824 */ /* 0x000fe200078e00ff */
[--C-:B------:R-:W-:Y:S01]  /*1d60*/  IADD3 R5, RZ, -R6, -R3.reuse ;  /* 0x80000006ff057210 */ /* 0x100fe20007ffe803 */
[----:B------:R-:W-:Y:S01]  /*1d70*/  ULDC.64 UR8, c[0x0][0x5d0] ;  /* 0x0001740000087ab9 */ /* 0x000fe20000000a00 */
[----:B------:R-:W-:Y:S01]  /*1d80*/  LOP3.LUT R9, R4, 0x6, RZ, 0xc0, !PT ;  /* 0x0000000604097812 */ /* 0x000fe200078ec0ff */
[----:B------:R-:W-:Y:S01]  /*1d90*/  UIMAD.WIDE.U32 UR4, UR39, 0x38e38e39, URZ ;  /* 0x38e38e39270478a5 */ /* 0x000fe2000f8e003f */
[----:B------:R-:W-:Y:S01]  /*1da0*/  LOP3.LUT R3, R8, 0x40, R3, 0xe2, !PT ;  /* 0x0000004008037812 */ /* 0x000fe200078ee203 */
[----:B------:R-:W-:Y:S01]  /*1db0*/  IMAD R7, R0, -0x40, R5 ;  /* 0xffffffc000077824 */ /* 0x000fe200078e0205 */
[----:B------:R-:W-:Y:S01]  /*1dc0*/  LOP3.LUT R0, R18, 0x3, RZ, 0xc0, !PT ;  /* 0x0000000312007812 */ /* 0x000fe200078ec0ff */
[----:B------:R-:W-:Y:S01]  /*1dd0*/  USEL UR6, URZ, 0x1, !UP0 ;  /* 0x000000013f067887 */ /* 0x000fe2000c000000 */
[----:B------:R-:W-:Y:S01]  /*1de0*/  PRMT R8, R9, 0x6540, R152 ;  /* 0x0000654009087816 */ /* 0x000fe20000000098 */
[----:B------:R-:W-:Y:S01]  /*1df0*/  IMAD.SHL.U32 R152, R152, 0x100, RZ ;  /* 0x0000010098987824 */ /* 0x000fe200078e00ff */
[----:B------:R-:W-:Y:S01]  /*1e00*/  USHF.R.U32.HI UR4, URZ, 0x2, UR5 ;  /* 0x000000023f047899 */ /* 0x000fe20008011605 */
[----:B---3--:R-:W-:Y:S01]  /*1e10*/  IMAD R11, R0, -0x2, R13 ;  /* 0xfffffffe000b7824 */ /* 0x008fe200078e020d */
[--C-:B------:R-:W-:Y:S01]  /*1e20*/  SHF.R.S32.HI R9, RZ, 0x1f, R8.reuse ;  /* 0x0000001fff097819 */ /* 0x100fe20000011408 */
[C---:B------:R-:W-:Y:S01]  /*1e30*/  IMAD.SHL.U32 R0, R153.reuse, 0x80, RZ ;  /* 0x0000008099007824 */ /* 0x040fe200078e00ff */
[----:B------:R-:W-:Y:S01]  /*1e40*/  ISETP.GE.AND P0, PT, R152, R13, PT ;  /* 0x0000000d9800720c */ /* 0x000fe20003f06270 */
[----:B------:R-:W-:Y:S01]  /*1e50*/  IMAD R5, R14, UR8, RZ ;  /* 0x000000080e057c24 */ /* 0x000fe2000f8e02ff */
[----:B------:R-:W-:Y:S01]  /*1e60*/  ULOP3.LUT UR38, UR38, UR6, URZ, 0x3c, !UPT ;  /* 0x0000000626267292 */ /* 0x000fe2000f8e3c3f */
[----:B------:R-:W-:Y:S01]  /*1e70*/  IMAD.WIDE R12, R153, 0x80, RZ ;  /* 0x00000080990c7825 */ /* 0x000fe200078e02ff */
[C---:B------:R-:W-:Y:S01]  /*1e80*/  ISETP.GE.OR P0, PT, R0.reuse, UR7, P0 ;  /* 0x0000000700007c0c */ /* 0x040fe20008706670 */
[----:B------:R-:W-:Y:S01]  /*1e90*/  UIMAD UR39, UR4, -0x12, UR39 ;  /* 0xffffffee042778a4 */ /* 0x000fe2000f8e0227 */
[----:B------:R-:W-:Y:S01]  /*1ea0*/  IADD3 R20, -R0, UR7, R7 ;  /* 0x0000000700147c10 */ /* 0x000fe2000fffe107 */
[C---:B------:R-:W-:Y:S01]  /*1eb0*/  IMAD R15, R22.reuse, UR9, R5 ;  /* 0x00000009160f7c24 */ /* 0x040fe2000f8e0205 */
[----:B------:R-:W-:Y:S01]  /*1ec0*/  @UP1 ULOP3.LUT UR38, UR38, 0x1, UR4, 0x78, !UPT ;  /* 0x0000000126261892 */ /* 0x000fe2000f8e7804 */
[----:B------:R-:W-:Y:S01]  /*1ed0*/  IMAD.WIDE.U32 R4, R22, UR8, R8 ;  /* 0x0000000816047c25 */ /* 0x000fe2000f8e0008 */
[----:B------:R-:W-:-:S03]  /*1ee0*/  LOP3.LUT R163, R12, R3, R6, 0xfe, !PT ;  /* 0x000000030ca37212 */ /* 0x000fc600078efe06 */
[----:B------:R-:W-:Y:S02]  /*1ef0*/  IMAD.IADD R5, R5, 0x1, R15 ;  /* 0x0000000105057824 */ /* 0x000fe400078e020f */
[----:B------:R-:W-:Y:S02]  /*1f00*/  IMAD.IADD R0, R11, 0x1, -R152 ;  /* 0x000000010b007824 */ /* 0x000fe400078e0a98 */
[----:B------:R-:W-:Y:S01]  /*1f10*/  IMAD.MOV.U32 R153, RZ, RZ, -0x1 ;  /* 0xffffffffff997424 */ /* 0x000fe200078e00ff */
[----:B------:R-:W-:Y:S06]  /*1f20*/  @P0 BRA `(.L_x_35) ;  /* 0x0000006000a40947 */ /* 0x000fec0003800000 */
[----:B------:R-:W0:Y:S01]  /*1f30*/  LDC.64 R10, c[0x0][0x5c8] ;  /* 0x00017200ff0a7b82 */ /* 0x000e220000000a00 */
[----:B------:R-:W-:Y:S01]  /*1f40*/  ULDC.64 UR4, c[0x0][0x5c0] ;  /* 0x0001700000047ab9 */ /* 0x000fe20000000a00 */
[----:B------:R-:W-:Y:S01]  /*1f50*/  BSSY B0, `(.L_x_35) ;  /* 0x0000626000007945 */ /* 0x000fe20003800000 */
[-C--:B0-----:R-:W-:Y:S02]  /*1f60*/  IMAD R6, R13, R10.reuse, RZ ;  /* 0x0000000a0d067224 */ /* 0x081fe400078e02ff */
[----:B------:R-:W-:-:S04]  /*1f70*/  IMAD.WIDE.U32 R4, R163, R10, R4 ;  /* 0x0000000aa3047225 */ /* 0x000fc800078e0004 */
[----:B------:R-:W-:Y:S01]  /*1f80*/  IMAD R3, R163, R11, R6 ;  /* 0x0000000ba3037224 */ /* 0x000fe200078e0206 */
[----:B------:R-:W-:-:S03]  /*1f90*/  IADD3 R4, P0, R4, UR4, RZ ;  /* 0x0000000404047c10 */ /* 0x000fc6000ff1e0ff */
[----:B------:R-:W-:Y:S01]  /*1fa0*/  IMAD.IADD R3, R5, 0x1, R3 ;  /* 0x0000000105037824 */ /* 0x000fe200078e0203 */
[----:B------:R-:W-:-:S04]  /*1fb0*/  LEA R6, P1, R10, R4, 0x3 ;  /* 0x000000040a067211 */ /* 0x000fc800078218ff */
[----:B------:R-:W-:Y:S02]  /*1fc0*/  IADD3.X R5, R3, UR5, RZ, P0, !PT ;  /* 0x0000000503057c10 */ /* 0x000fe400087fe4ff */
[----:B-----5:R-:W-:Y:S02]  /*1fd0*/  ISETP.NE.AND P0, PT, R155, RZ, PT ;  /* 0x000000ff9b00720c */ /* 0x020fe40003f05270 */
[----:B------:R-:W-:-:S11]  /*1fe0*/  LEA.HI.X R7, R10, R5, R11, 0x3, P1 ;  /* 0x000000050a077211 */ /* 0x000fd600008f1c0b */
[----:B------:R-:W-:Y:S05]  /*1ff0*/  @!P0 BRA `(.L_x_36) ;  /* 0x0000004800648947 */ /* 0x000fea0003800000 */
[----:B------:R-:W0:Y:S01]  /*2000*/  LDC.64 R158, c[0x0][0x5b0] ;  /* 0x00016c00ff9e7b82 */ /* 0x000e220000000a00 */
[----:B------:R-:W-:Y:S01]  /*2010*/  ULDC.64 UR4, c[0x0][0x5b8] ;  /* 0x00016e0000047ab9 */ /* 0x000fe20000000a00 */
[----:B------:R-:W-:Y:S01]  /*2020*/  ISETP.GE.AND P1, PT, R20, 0x1, PT ;  /* 0x000000011400780c */ /* 0x000fe20003f26270 */
[----:B------:R-:W-:Y:S01]  /*2030*/  IMAD R3, R14, UR4, RZ ;  /* 0x000000040e037c24 */ /* 0x000fe2000f8e02ff */
[----:B------:R-:W-:Y:S01]  /*2040*/  BSSY B1, `(.L_x_37) ;  /* 0x0000010000017945 */ /* 0x000fe20003800000 */
[----:B------:R-:W-:Y:S01]  /*2050*/  IMAD.WIDE.U32 R14, R22, UR4, R8 ;  /* 0x00000004160e7c25 */ /* 0x000fe2000f8e0008 */
[----:B------:R-:W-:Y:S02]  /*2060*/  ISETP.LT.OR P2, PT, R0, 0x1, !P1 ;  /* 0x000000010000780c */ /* 0x000fe40004f41670 */
[----:B------:R-:W1:Y:S01]  /*2070*/  LDC.64 R160, c[0x0][0x5a8] ;  /* 0x00016a00ffa07b82 */ /* 0x000e620000000a00 */
[----:B------:R-:W-:Y:S02]  /*2080*/  IMAD R3, R22, UR5, R3 ;  /* 0x0000000516037c24 */ /* 0x000fe4000f8e0203 */
[----:B------:R-:W-:-:S02]  /*2090*/  IMAD.MOV.U32 R10, RZ, RZ, R14 ;  /* 0x000000ffff0a7224 */ /* 0x000fc400078e000e */
[----:B------:R-:W-:Y:S02]  /*20a0*/  IMAD.IADD R11, R15, 0x1, R3 ;  /* 0x000000010f0b7824 */ /* 0x000fe400078e0203 */
[-C--:B0-----:R-:W-:Y:S01]  /*20b0*/  IMAD R12, R13, R158.reuse, RZ ;  /* 0x0000009e0d0c7224 */ /* 0x081fe200078e02ff */
[----:B------:R-:W-:Y:S01]  /*20c0*/  SHF.L.U64.HI R13, R158, 0x3, R159 ;  /* 0x000000039e0d7819 */ /* 0x000fe2000001029f */
[----:B------:R-:W-:-:S04]  /*20d0*/  IMAD.WIDE.U32 R8, R163, R158, R10 ;  /* 0x0000009ea3087225 */ /* 0x000fc800078e000a */
[----:B------:R-:W-:Y:S01]  /*20e0*/  IMAD R21, R163, R159, R12 ;  /* 0x0000009fa3157224 */ /* 0x000fe200078e020c */
[----:B-1----:R-:W-:Y:S01]  /*20f0*/  IADD3 R8, P0, R8, R160, RZ ;  /* 0x000000a008087210 */ /* 0x002fe20007f1e0ff */
[----:B------:R-:W-:-:S03]  /*2100*/  IMAD.SHL.U32 R12, R158, 0x8, RZ ;  /* 0x000000089e0c7824 */ /* 0x000fc600078e00ff */
[----:B------:R-:W-:Y:S01]  /*2110*/  IADD3.X R9, R161, R9, R21, P0, !PT ;  /* 0x00000009a1097210 */ /* 0x000fe200007fe415 */
[----:B------:R-:W-:Y:S08]  /*2120*/  @P2 BRA `(.L_x_38) ;  /* 0x0000000000042947 */ /* 0x000ff00003800000 */
[----:B------:R0:W5:Y:S02]  /*2130*/  LDG.E.U8 R156, desc[UR36][R8.64] ;  /* 0x00000024089c7981 */ /* 0x000164000c1e1100 */
.L_x_38:
[----:B------:R-:W-:Y:S05]  /*2140*/  BSYNC B1 ;  /* 0x0000000000017941 */ /* 0x000fea0003800000 */
.L_x_37:
[----:B-----5:R-:W-:Y:S01]  /*2150*/  LOP3.LUT R3, R156, 0xffff, RZ, 0xc0, !PT ;  /* 0x0000ffff9c037812 */ /* 0x020fe200078ec0ff */
[----:B------:R-:W-:Y:S01]  /*2160*/  IMAD.WIDE.U32 R12, R163, R158, R12 ;  /* 0x0000009ea30c7225 */ /* 0x000fe200078e000c */
[----:B------:R-:W-:Y:S01]  /*2170*/  ISETP.GE.AND P0, PT, R20, 0x9, PT ;  /* 0x000000091400780c */ /* 0x000fe20003f06270 */
[----:B------:R-:W-:Y:S01]  /*2180*/  BSSY B1, `(.L_x_39) ;  /* 0x000000f000017945 */ /* 0x000fe20003800000 */
[----:B------:R-:W-:Y:S01]  /*2190*/  PRMT R15, R3, 0x8880, RZ ;  /* 0x00008880030f7816 */ /* 0x000fe200000000ff */
[----:B------:R-:W-:Y:S01]  /*21a0*/  IMAD.IADD R3, R21, 0x1, R13 ;  /* 0x0000000115037824 */ /* 0x000fe200078e020d */
[----:B------:R-:W-:-:S03]  /*21b0*/  IADD3 R10, P3, P4, R14, R160, R12 ;  /* 0x000000a00e0a7210 */ /* 0x000fc60007c7e00c */
[----:B------:R-:W-:Y:S01]  /*21c0*/  IMAD.MOV.U32 R12, RZ, RZ, R15 ;  /* 0x000000ffff0c7224 */ /* 0x000fe200078e000f */
[----:B------:R-:W-:Y:S02]  /*21d0*/  IADD3.X R11, R11, R161, R3, P3, P4 ;  /* 0x000000a10b0b7210 */ /* 0x000fe40001fe8403 */
[----:B------:R-:W-:Y:S01]  /*21e0*/  ISETP.LT.OR P3, PT, R0, 0x2, !P1 ;  /* 0x000000020000780c */ /* 0x000fe20004f61670 */
[----:B------:R-:W-:Y:S01]  /*21f0*/  IMAD R3, R12, R155, RZ ;  /* 0x0000009b0c037224 */ /* 0x000fe200078e02ff */
[----:B------:R-:W-:-:S03]  /*2200*/  ISETP.LT.OR P4, PT, R0, 0x1, !P0 ;  /* 0x000000010000780c */ /* 0x000fc60004781670 */
[----:B------:R-:W-:-:S05]  /*2210*/  @!P2 IMAD R13, R24, R154, R3 ;  /* 0x0000009a180da224 */ /* 0x000fca00078e0203 */
[----:B------:R1:W-:Y:S03]  /*2220*/  @!P2 STG.E.U8 desc[UR36][R4.64], R13 ;  /* 0x0000000d0400a986 */ /* 0x0003e6000c101124 */
[----:B------:R-:W-:Y:S05]  /*2230*/  @P3 BRA `(.L_x_40) ;  /* 0x00000000000c3947 */ /* 0x000fea0003800000 */
[----:B------:R-:W2:Y:S02]  /*2240*/  LDG.E.U8 R156, desc[UR36][R8.64+0x1] ;  /* 0x00000124089c7981 */ /* 0x000ea4000c1e1100 */
[----:B--2---:R-:W-:-:S05]  /*2250*/  PRMT R12, R156, 0x8880, RZ ;  /* 0x000088809c0c7816 */ /* 0x004fca00000000ff */
[----:B------:R-:W-:-:S07]  /*2260*/  IMAD R3, R12, R155, RZ ;  /* 0x0000009b0c037224 */ /* 0x000fce00078e02ff */
.L_x_40:
[----:B------:R-:W-:Y:S05]  /*2270*/  BSYNC B1 ;  /* 0x0000000000017941 */ /* 0x000fea0003800000 */
.L_x_39:
[----:B------:R-:W-:Y:S01]  /*2280*/  @!P3 IMAD R25, R25, R154, R3 ;  /* 0x0000009a1919b224 */ /* 0x000fe200078e0203 */
[----:B------:R-:W-:Y:S04]  /*2290*/  BSSY B1, `(.L_x_41) ;  /* 0x0000006000017945 */ /* 0x000fe80003800000 */
[----:B------:R2:W-:Y:S01]  /*22a0*/  @!P3 STG.E.U8 desc[UR36][R4.64+0x1], R25 ;  /* 0x000001190400b986 */ /* 0x0005e2000c101124 */
[----:B------:R-:W-:Y:S05]  /*22b0*/  @P4 BRA `(.L_x_42) ;  /* 0x00000000000c4947 */ /* 0x000fea0003800000 */
[----:B------:R-:W3:Y:S02]  /*22c0*/  LDG.E.U8 R156, desc[UR36][R10.64] ;  /* 0x000000240a9c7981 */ /* 0x000ee4000c1e1100 */
[----:B---3--:R-:W-:-:S05]  /*22d0*/  PRMT R12, R156, 0x8880, RZ ;  /* 0x000088809c0c7816 */ /* 0x008fca00000000ff */
[----:B------:R-:W-:-:S07]  /*22e0*/  IMAD R3, R12, R155, RZ ;  /* 0x0000009b0c037224 */ /* 0x000fce00078e02ff */
.L_x_42:
[----:B------:R-:W-:Y:S05]  /*22f0*/  BSYNC B1 ;  /* 0x0000000000017941 */ /* 0x000fea0003800000 */
.L_x_41:
[----:B------:R-:W-:Y:S01]  /*2300*/  ISETP.LT.OR P2, PT, R0, 0x2, !P0 ;  /* 0x000000020000780c */ /* 0x000fe20004741670 */
[----:B-1----:R-:W-:Y:S01]  /*2310*/  @!P4 IMAD R13, R26, R154, R3 ;  /* 0x0000009a1a0dc224 */ /* 0x002fe200078e0203 */
[----:B------:R-:W-:Y:S01]  /*2320*/  BSSY B1, `(.L_x_43) ;  /* 0x0000008000017945 */ /* 0x000fe20003800000 */
[----:B------:R-:W-:-:S03]  /*2330*/  ISETP.LT.OR P3, PT, R0, 0x9, !P1 ;  /* 0x000000090000780c */ /* 0x000fc60004f61670 */
[----:B------:R1:W-:Y:S01]  /*2340*/  @!P4 STG.E.U8 desc[UR36][R6.64], R13 ;  /* 0x0000000d0600c986 */ /* 0x0003e2000c101124 */
[----:B------:R-:W-:-:S06]  /*2350*/  ISETP.LT.OR P4, PT, R0, 0xa, !P1 ;  /* 0x0000000a0000780c */ /* 0x000fcc0004f81670 */
[----:B------:R-:W-:Y:S07]  /*2360*/  @P2 BRA `(.L_x_44) ;  /* 0x00000000000c2947 */ /* 0x000fee0003800000 */
[----:B------:R-:W3:Y:S02]  /*2370*/  LDG.E.U8 R156, desc[UR36][R10.64+0x1] ;  /* 0x000001240a9c7981 */ /* 0x000ee4000c1e1100 */
[----:B---3--:R-:W-:-:S05]  /*2380*/  PRMT R12, R156, 0x8880, RZ ;  /* 0x000088809c0c7816 */ /* 0x008fca00000000ff */
[----:B------:R-:W-:-:S07]  /*2390*/  IMAD R3, R12, R155, RZ ;  /* 0x0000009b0c037224 */ /* 0x000fce00078e02ff */
.L_x_44:
[----:B------:R-:W-:Y:S05]  /*23a0*/  BSYNC B1 ;  /* 0x0000000000017941 */ /* 0x000fea0003800000 */
.L_x_43:
[----:B------:R-:W-:Y:S01]  /*23b0*/  @!P2 IMAD R27, R27, R154, R3 ;  /* 0x0000009a1b1ba224 */ /* 0x000fe200078e0203 */
[----:B------:R-:W-:Y:S04]  /*23c0*/  BSSY B1, `(.L_x_45) ;  /* 0x0000006000017945 */ /* 0x000fe80003800000 */
[----:B------:R3:W-:Y:S01]  /*23d0*/  @!P2 STG.E.U8 desc[UR36][R6.64+0x1], R27 ;  /* 0x0000011b0600a986 */ /* 0x0007e2000c101124 */
[----:B------:R-:W-:Y:S05]  /*23e0*/  @P3 BRA `(.L_x_46) ;  /* 0x00000000000c3947 */ /* 0x000fea0003800000 */
[----:B------:R-:W4:Y:S02]  /*23f0*/  LDG.E.U8 R156, desc[UR36][R8.64+0x8] ;  /* 0x00000824089c7981 */ /* 0x000f24000c1e1100 */
[----:B----4-:R-:W-:-:S05]  /*2400*/  PRMT R12, R156, 0x8880, RZ ;  /* 0x000088809c0c7816 */ /* 0x010fca00000000ff */
[----:B------:R-:W-:-:S07]  /*2410*/  IMAD R3, R12, R155, RZ ;  /* 0x0000009b0c037224 */ /* 0x000fce00078e02ff */
.L_x_46:
[----:B------:R-:W-:Y:S05]  /*2420*/  BSYNC B1 ;  /* 0x0000000000017941 */ /* 0x000fea0003800000 */
.L_x_45:
[----:B-1----:R-:W-:Y:S01]  /*2430*/  @!P3 IMAD R13, R28, R154, R3 ;  /* 0x0000009a1c0db224 */ /* 0x002fe200078e0203 */
[----:B------:R-:W-:Y:S04]  /*2440*/  BSSY B1, `(.L_x_47) ;  /* 0x0000006000017945 */ /* 0x000fe80003800000 */
[----:B------:R1:W-:Y:S01]  /*2450*/  @!P3 STG.E.U8 desc[UR36][R4.64+0x8], R13 ;  /* 0x0000080d0400b986 */ /* 0x0003e2000c101124 */
[----:B------:R-:W-:Y:S05]  /*2460*/  @P4 BRA `(.L_x_48) ;  /* 0x00000000000c4947 */ /* 0x000fea0003800000 */
[----:B------:R-:W4:Y:S02]  /*2470*/  LDG.E.U8 R156, desc[UR36][R8.64+0x9] ;  /* 0x00000924089c7981 */ /* 0x000f24000c1e1100 */
[----:B----4-:R-:W-:-:S05]  /*2480*/  PRMT R12, R156, 0x8880, RZ ;  /* 0x000088809c0c7816 */ /* 0x010fca00000000ff */
[----:B------:R-:W-:-:S07]  /*2490*/  IMAD R3, R12, R155, RZ ;  /* 0x0000009b0c037224 */ /* 0x000fce00078e02ff */
.L_x_48:
[----:B------:R-:W-:Y:S05]  /*24a0*/  BSYNC B1 ;  /* 0x0000000000017941 */ /* 0x000fea0003800000 */
.L_x_47:
[C---:B------:R-:W-:Y:S01]  /*24b0*/  ISETP.LT.OR P2, PT, R0.reuse, 0x9, !P0 ;  /* 0x000000090000780c */ /* 0x040fe20004741670 */
[----:B------:R-:W-:Y:S01]  /*24c0*/  @!P4 IMAD R29, R29, R154, R3 ;  /* 0x0000009a1d1dc224 */ /* 0x000fe200078e0203 */
[----:B------:R-:W-:Y:S01]  /*24d0*/  BSSY B1, `(.L_x_49) ;  /* 0x0000008000017945 */ /* 0x000fe20003800000 */
[----:B------:R-:W-:-:S03]  /*24e0*/  ISETP.LT.OR P3, PT, R0, 0xa, !P0 ;  /* 0x0000000a0000780c */ /* 0x000fc60004761670 */
[----:B------:R4:W-:Y:S01]  /*24f0*/  @!P4 STG.E.U8 desc[UR36][R4.64+0x9], R29 ;  /* 0x0000091d0400c986 */ /* 0x0009e2000c101124 */
[----:B------:R-:W-:-:S06]  /*2500*/  ISETP.LT.OR P4, PT, R0, 0x11, !P1 ;  /* 0x000000110000780c */ /* 0x000fcc0004f81670 */
[----:B------:R-:W-:Y:S07]  /*2510*/  @P2 BRA `(.L_x_50) ;  /* 0x00000000000c2947 */ /* 0x000fee0003800000 */
[----:B------:R-:W5:Y:S02]  /*2520*/  LDG.E.U8 R156, desc[UR36][R10.64+0x8] ;  /* 0x000008240a9c7981 */ /* 0x000f64000c1e1100 */
[----:B-----5:R-:W-:-:S05]  /*2530*/  PRMT R12, R156, 0x8880, RZ ;  /* 0x000088809c0c7816 */ /* 0x020fca00000000ff */
[----:B------:R-:W-:-:S07]  /*2540*/  IMAD R3, R12, R155, RZ ;  /* 0x0000009b0c037224 */ /* 0x000fce00078e02ff */
.L_x_50:
[----:B------:R-:W-:Y:S05]  /*2550*/  BSYNC B1 ;  /* 0x0000000000017941 */ /* 0x000fea0003800000 */
.L_x_49:
[----:B-1----:R-:W-:Y:S01]  /*2560*/  @!P2 IMAD R13, R30, R154, R3 ;  /* 0x0000009a1e0da224 */ /* 0x002fe200078e0203 */
[----:B------:R-:W-:Y:S04]  /*2570*/  BSSY B1, `(.L_x_51) ;  /* 0x0000006000017945 */ /* 0x000fe80003800000 */
[----:B------:R1:W-:Y:S01]  /*2580*/  @!P2 STG.E.U8 desc[UR36][R6.64+0x8], R13 ;  /* 0x0000080d0600a986 */ /* 0x0003e2000c101124 */
[----:B------:R-:W-:Y:S05]  /*2590*/  @P3 BRA `(.L_x_52) ;  /* 0x00000000000c3947 */ /* 0x000fea0003800000 */
[----:B------:R-:W5:Y:S02]  /*25a0*/  LDG.E.U8 R156, desc[UR36][R10.64+0x9] ;  /* 0x000009240a9c7981 */ /* 0x000f64000c1e1100 */
[----:B-----5:R-:W-:-:S05]  /*25b0*/  PRMT R12, R156, 0x8880, RZ ;  /* 0x000088809c0c7816 */ /* 0x020fca00000000ff */
[----:B------:R-:W-:-:S07]  /*25c0*/  IMAD R3, R12, R155, RZ ;  /* 0x0000009b0c037224 */ /* 0x000fce00078e02ff */
.L_x_52:
[----:B------:R-:W-:Y:S05]  /*25d0*/  BSYNC B1 ;  /* 0x0000000000017941 */ /* 0x000fea0003800000 */
.L_x_51:
[----:B------:R-:W-:Y:S01]  /*25e0*/  @!P3 IMAD R31, R31, R154, R3 ;  /* 0x0000009a1f1fb224 */ /* 0x000fe200078e0203 */
[----:B------:R-:W-:Y:S04]  /*25f0*/  BSSY B1, `(.L_x_53) ;  /* 0x0000006000017945 */ /* 0x000fe80003800000 */
[----:B------:R0:W-:Y:S01]  /*2600*/  @!P3 STG.E.U8 desc[UR36][R6.64+0x9], R31 ;  /* 0x0000091f0600b986 */ /* 0x0001e2000c101124 */
[----:B------:R-:W-:Y:S05]  /*2610*/  @P4 BRA `(.L_x_54) ;  /* 0x00000000000c4947 */ /* 0x000fea0003800000 */
[----:B------:R-:W5:Y:S02]  /*2620*/  LDG.E.U8 R156, desc[UR36][R8.64+0x10] ;  /* 0x00001024089c7981 */ /* 0x000f64000c1e1100 */
[----:B-----5:R-:W-:-:S05]  /*2630*/  PRMT R12, R156, 0x8880, RZ ;  /* 0x000088809c0c7816 */ /* 0x020fca00000000ff */
[----:B------:R-:W-:-:S07]  /*2640*/  IMAD R3, R12, R155, RZ ;  /* 0x0000009b0c037224 */ /* 0x000fce00078e02ff */
.L_x_54:
[----:B------:R-:W-:Y:S05]  /*2650*/  BSYNC B1 ;  /* 0x0000000000017941 */ /* 0x000fea0003800000 */
.L_x_53:
[----:B------:R-:W-:Y:S01]  /*2660*/  ISETP.LT.OR P2, PT, R0, 0x12, !P1 ;  /* 0x000000120000780c */ /* 0x000fe20004f41670 */
[----:B-1----:R-:W-:Y:S01]  /*2670*/  @!P4 IMAD R13, R32, R154, R3 ;  /* 0x0000009a200dc224 */ /* 0x002fe200078e0203 */
        /* <DEDUP_REMOVED lines=8> */
.L_x_56:
[----:B------:R-:W-:Y:S05]  /*2700*/  BSYNC B1 ;  /* 0x0000000000017941 */ /* 0x000fea0003800000 */
.L_x_55:
[----:B------:R-:W-:Y:S01]  /*2710*/  @!P2 IMAD R33, R33, R154, R3 ;  /* 0x0000009a2121a224 */ /* 0x000fe200078e0203 */
[----:B------:R-:W-:Y:S04]  /*2720*/  BSSY B1, `(.L_x_57) ;  /* 0x0000006000017945 */ /* 0x000fe80003800000 */
[----:B------:R0:W-:Y:S01]  /*2730*/  @!P2 STG.E.U8 desc[UR36][R4.64+0x11], R33 ;  /* 0x000011210400a986 */ /* 0x0001e2000c101124 */
[----:B------:R-:W-:Y:S05]  /*2740*/  @P3 BRA `(.L_x_58) ;  /* 0x00000000000c3947 */ /* 0x000fea0003800000 */
[----:B------:R-:W5:Y:S02]  /*2750*/  LDG.E.U8 R156, desc[UR36][R10.64+0x10] ;  /* 0x000010240a9c7981 */ /* 0x000f64000c1e1100 */
[----:B-----5:R-:W-:-:S05]  /*2760*/  PRMT R12, R156, 0x8880, RZ ;  /* 0x000088809c0c7816 */ /* 0x020fca00000000ff */
[----:B------:R-:W-:-:S07]  /*2770*/  IMAD R3, R12, R155, RZ ;  /* 0x0000009b0c037224 */ /* 0x000fce00078e02ff */
.L_x_58:
[----:B------:R-:W-:Y:S05]  /*2780*/  BSYNC B1 ;  /* 0x0000000000017941 */ /* 0x000fea0003800000 */
.L_x_57:
[----:B-1----:R-:W-:Y:S01]  /*2790*/  @!P3 IMAD R13, R34, R154, R3 ;  /* 0x0000009a220db224 */ /* 0x002fe200078e0203 */
[----:B------:R-:W-:Y:S04]  /*27a0*/  BSSY B1, `(.L_x_59) ;  /* 0x0000006000017945 */ /* 0x000fe80003800000 */
[----:B------:R1:W-:Y:S01]  /*27b0*/  @!P3 STG.E.U8 desc[UR36][R6.64+0x10], R13 ;  /* 0x0000100d0600b986 */ /* 0x0003e2000c101124 */
[----:B------:R-:W-:Y:S05]  /*27c0*/  @P4 BRA `(.L_x_60) ;  /* 0x00000000000c4947 */ /* 0x000fea0003800000 */
[----:B------:R-:W5:Y:S02]  /*27d0*/  LDG.E.U8 R156, desc[UR36][R10.64+0x11] ;  /* 0x000011240a9c7981 */ /* 0x000f64000c1e1100 */
[----:B-----5:R-:W-:-:S05]  /*27e0*/  PRMT R12, R156, 0x8880, RZ ;  /* 0x000088809c0c7816 */ /* 0x020fca00000000ff */
[----:B------:R-:W-:-:S07]  /*27f0*/  IMAD R3, R12, R155, RZ ;  /* 0x0000009b0c037224 */ /* 0x000fce00078e02ff */
.L_x_60:
[----:B------:R-:W-:Y:S05]  /*2800*/  BSYNC B1 ;  /* 0x0000000000017941 */ /* 0x000fea0003800000 */
.L_x_59:
        /* <DEDUP_REMOVED lines=10> */
.L_x_62:
[----:B------:R-:W-:Y:S05]  /*28b0*/  BSYNC B1 ;  /* 0x0000000000017941 */ /* 0x000fea0003800000 */
.L_x_61:
[----:B-1----:R-:W-:Y:S01]  /*28c0*/  @!P2 IMAD R13, R36, R154, R3 ;  /* 0x0000009a240da224 */ /* 0x002fe200078e0203 */
[----:B------:R-:W-:Y:S04]  /*28d0*/  BSSY B1, `(.L_x_63) ;  /* 0x0000006000017945 */ /* 0x000fe80003800000 */
[----:B------:R1:W-:Y:S01]  /*28e0*/  @!P2 STG.E.U8 desc[UR36][R4.64+0x18], R13 ;  /* 0x0000180d0400a986 */ /* 0x0003e2000c101124 */
[----:B------:R-:W-:Y:S05]  /*28f0*/  @P3 BRA `(.L_x_64) ;  /* 0x00000000000c3947 */ /* 0x000fea0003800000 */
[----:B------:R-:W5:Y:S02]  /*2900*/  LDG.E.U8 R156, desc[UR36][R8.64+0x19] ;  /* 0x00001924089c7981 */ /* 0x000f64000c1e1100 */
[----:B-----5:R-:W-:-:S05]  /*2910*/  PRMT R12, R156, 0x8880, RZ ;  /* 0x000088809c0c7816 */ /* 0x020fca00000000ff */
[----:B------:R-:W-:-:S07]  /*2920*/  IMAD R3, R12, R155, RZ ;  /* 0x0000009b0c037224 */ /* 0x000fce00078e02ff */
.L_x_64:
[----:B------:R-:W-:Y:S05]  /*2930*/  BSYNC B1 ;  /* 0x0000000000017941 */ /* 0x000fea0003800000 */
.L_x_63:
[----:B------:R-:W-:Y:S01]  /*2940*/  @!P3 IMAD R37, R37, R154, R3 ;  /* 0x0000009a2525b224 */ /* 0x000fe200078e0203 */
[----:B------:R-:W-:Y:S04]  /*2950*/  BSSY B1, `(.L_x_65) ;  /* 0x0000006000017945 */ /* 0x000fe80003800000 */
[----:B------:R0:W-:Y:S01]  /*2960*/  @!P3 STG.E.U8 desc[UR36][R4.64+0x19], R37 ;  /* 0x000019250400b986 */ /* 0x0001e2000c101124 */
[----:B------:R-:W-:Y:S05]  /*2970*/  @P4 BRA `(.L_x_66) ;  /* 0x00000000000c4947 */ /* 0x000fea0003800000 */
[----:B------:R-:W5:Y:S02]  /*2980*/  LDG.E.U8 R156, desc[UR36][R10.64+0x18] ;  /* 0x000018240a9c7981 */ /* 0x000f64000c1e1100 */
[----:B-----5:R-:W-:-:S05]  /*2990*/  PRMT R12, R156, 0x8880, RZ ;  /* 0x000088809c0c7816 */ /* 0x020fca00000000ff */
[----:B------:R-:W-:-:S07]  /*29a0*/  IMAD R3, R12, R155, RZ ;  /* 0x0000009b0c037224 */ /* 0x000fce00078e02ff */
.L_x_66:
[----:B------:R-:W-:Y:S05]  /*29b0*/  BSYNC B1 ;  /* 0x0000000000017941 */ /* 0x000fea0003800000 */
.L_x_65:
        /* <DEDUP_REMOVED lines=10> */
.L_x_68:
[----:B------:R-:W-:Y:S05]  /*2a60*/  BSYNC B1 ;  /* 0x0000000000017941 */ /* 0x000fea0003800000 */
.L_x_67:
[----:B------:R-:W-:Y:S01]  /*2a70*/  @!P2 IMAD R39, R39, R154, R3 ;  /* 0x0000009a2727a224 */ /* 0x000fe200078e0203 */
[----:B------:R-:W-:Y:S04]  /*2a80*/  BSSY B1, `(.L_x_69) ;  /* 0x0000006000017945 */ /* 0x000fe80003800000 */
[----:B------:R0:W-:Y:S01]  /*2a90*/  @!P2 STG.E.U8 desc[UR36][R6.64+0x19], R39 ;  /* 0x000019270600a986 */ /* 0x0001e2000c101124 */
[----:B------:R-:W-:Y:S05]  /*2aa0*/  @P3 BRA `(.L_x_70) ;  /* 0x00000000000c3947 */ /* 0x000fea0003800000 */
[----:B------:R-:W5:Y:S02]  /*2ab0*/  LDG.E.U8 R156, desc[UR36][R8.64+0x20] ;  /* 0x00002024089c7981 */ /* 0x000f64000c1e1100 */
[----:B-----5:R-:W-:-:S05]  /*2ac0*/  PRMT R12, R156, 0x8880, RZ ;  /* 0x000088809c0c7816 */ /* 0x020fca00000000ff */
[----:B------:R-:W-:-:S07]  /*2ad0*/  IMAD R3, R12, R155, RZ ;  /* 0x0000009b0c037224 */ /* 0x000fce00078e02ff */
.L_x_70:
[----:B------:R-:W-:Y:S05]  /*2ae0*/  BSYNC B1 ;  /* 0x0000000000017941 */ /* 0x000fea0003800000 */
.L_x_69:
[----:B-1----:R-:W-:Y:S01]  /*2af0*/  @!P3 IMAD R13, R40, R154, R3 ;  /* 0x0000009a280db224 */ /* 0x002fe200078e0203 */
[----:B------:R-:W-:Y:S04]  /*2b00*/  BSSY B1, `(.L_x_71) ;  /* 0x0000006000017945 */ /* 0x000fe80003800000 */
[----:B------:R1:W-:Y:S01]  /*2b10*/  @!P3 STG.E.U8 desc[UR36][R4.64+0x20], R13 ;  /* 0x0000200d0400b986 */ /* 0x0003e2000c101124 */
[----:B------:R-:W-:Y:S05]  /*2b20*/  @P4 BRA `(.L_x_72) ;  /* 0x00000000000c4947 */ /* 0x000fea0003800000 */
[----:B------:R-:W5:Y:S02]  /*2b30*/  LDG.E.U8 R156, desc[UR36][R8.64+0x21] ;  /* 0x00002124089c7981 */ /* 0x000f64000c1e1100 */
[----:B-----5:R-:W-:-:S05]  /*2b40*/  PRMT R12, R156, 0x8880, RZ ;  /* 0x000088809c0c7816 */ /* 0x020fca00000000ff */
[----:B------:R-:W-:-:S07]  /*2b50*/  IMAD R3, R12, R155, RZ ;  /* 0x0000009b0c037224 */ /* 0x000fce00078e02ff */
.L_x_72:
[----:B------:R-:W-:Y:S05]  /*2b60*/  BSYNC B1 ;  /* 0x0000000000017941 */ /* 0x000fea0003800000 */
.L_x_71:
        /* <DEDUP_REMOVED lines=10> */
.L_x_74:
[----:B------:R-:W-:Y:S05]  /*2c10*/  BSYNC B1 ;  /* 0x0000000000017941 */ /* 0x000fea0003800000 */
.L_x_73:
[----:B-1----:R-:W-:Y:S01]  /*2c20*/  @!P2 IMAD R13, R42, R154, R3 ;  /* 0x0000009a2a0da224 */ /* 0x002fe200078e0203 */
[----:B------:R-:W-:Y:S04]  /*2c30*/  BSSY B1, `(.L_x_75) ;  /* 0x0000006000017945 */ /* 0x000fe80003800000 */
[----:B------:R1:W-:Y:S01]  /*2c40*/  @!P2 STG.E.U8 desc[UR36][R6.64+0x20], R13 ;  /* 0x0000200d0600a986 */ /* 0x0003e2000c101124 */
[----:B------:R-:W-:Y:S05]  /*2c50*/  @P3 BRA `(.L_x_76) ;  /* 0x00000000000c3947 */ /* 0x000fea0003800000 */
[----:B------:R-:W5:Y:S02]  /*2c60*/  LDG.E.U8 R156, desc[UR36][R10.64+0x21] ;  /* 0x000021240a9c7981 */ /* 0x000f64000c1e1100 */
[----:B-----5:R-:W-:-:S05]  /*2c70*/  PRMT R12, R156, 0x8880, RZ ;  /* 0x000088809c0c7816 */ /* 0x020fca00000000ff */
[----:B------:R-:W-:-:S07]  /*2c80*/  IMAD R3, R12, R155, RZ ;  /* 0x0000009b0c037224 */ /* 0x000fce00078e02ff */
.L_x_76:
[----:B------:R-:W-:Y:S05]  /*2c90*/  BSYNC B1 ;  /* 0x0000000000017941 */ /* 0x000fea0003800000 */
.L_x_75:
[----:B------:R-:W-:Y:S01]  /*2ca0*/  @!P3 IMAD R43, R43, R154, R3 ;  /* 0x0000009a2b2bb224 */ /* 0x000fe200078e0203 */
[----:B------:R-:W-:Y:S04]  /*2cb0*/  BSSY B1, `(.L_x_77) ;  /* 0x0000006000017945 */ /* 0x000fe80003800000 */
[----:B------:R0:W-:Y:S01]  /*2cc0*/  @!P3 STG.E.U8 desc[UR36][R6.64+0x21], R43 ;  /* 0x0000212b0600b986 */ /* 0x0001e2000c101124 */
[----:B------:R-:W-:Y:S05]  /*2cd0*/  @P4 BRA `(.L_x_78) ;  /* 0x00000000000c4947 */ /* 0x000fea0003800000 */
[----:B------:R-:W5:Y:S02]  /*2ce0*/  LDG.E.U8 R156, desc[UR36][R8.64+0x28] ;  /* 0x00002824089c7981 */ /* 0x000f64000c1e1100 */
[----:B-----5:R-:W-:-:S05]  /*2cf0*/  PRMT R12, R156, 0x8880, RZ ;  /* 0x000088809c0c7816 */ /* 0x020fca00000000ff */
[----:B------:R-:W-:-:S07]  /*2d00*/  IMAD R3, R12, R155, RZ ;  /* 0x0000009b0c037224 */ /* 0x000fce00078e02ff */
.L_x_78:
[----:B------:R-:W-:Y:S05]  /*2d10*/  BSYNC B1 ;  /* 0x0000000000017941 */ /* 0x000fea0003800000 */
.L_x_77:
        /* <DEDUP_REMOVED lines=10> */
.L_x_80:
[----:B------:R-:W-:Y:S05]  /*2dc0*/  BSYNC B1 ;  /* 0x0000000000017941 */ /* 0x000fea0003800000 */
.L_x_79:
[----:B------:R-:W-:Y:S01]  /*2dd0*/  @!P2 IMAD R45, R45, R154, R3 ;  /* 0x0000009a2d2da224 */ /* 0x000fe200078e0203 */
[----:B------:R-:W-:Y:S04]  /*2de0*/  BSSY B1, `(.L_x_81) ;  /* 0x0000006000017945 */ /* 0x000fe80003800000 */
[----:B------:R0:W-:Y:S01]  /*2df0*/  @!P2 STG.E.U8 desc[UR36][R4.64+0x29], R45 ;  /* 0x0000292d0400a986 */ /* 0x0001e2000c101124 */
[----:B------:R-:W-:Y:S05]  /*2e00*/  @P3 BRA `(.L_x_82) ;  /* 0x00000000000c3947 */ /* 0x000fea0003800000 */
[----:B------:R-:W5:Y:S02]  /*2e10*/  LDG.E.U8 R156, desc[UR36][R10.64+0x28] ;  /* 0x000028240a9c7981 */ /* 0x000f64000c1e1100 */
[----:B-----5:R-:W-:-:S05]  /*2e20*/  PRMT R12, R156, 0x8880, RZ ;  /* 0x000088809c0c7816 */ /* 0x020fca00000000ff */
[----:B------:R-:W-:-:S07]  /*2e30*/  IMAD R3, R12, R155, RZ ;  /* 0x0000009b0c037224 */ /* 0x000fce00078e02ff */
.L_x_82:
[----:B------:R-:W-:Y:S05]  /*2e40*/  BSYNC B1 ;  /* 0x0000000000017941 */ /* 0x000fea0003800000 */
.L_x_81:
[----:B-1----:R-:W-:Y:S01]  /*2e50*/  @!P3 IMAD R13, R46, R154, R3 ;  /* 0x0000009a2e0db224 */ /* 0x002fe200078e0203 */
[----:B------:R-:W-:Y:S04]  /*2e60*/  BSSY B1, `(.L_x_83) ;  /* 0x0000006000017945 */ /* 0x000fe80003800000 */
[----:B------:R1:W-:Y:S01]  /*2e70*/  @!P3 STG.E.U8 desc[UR36][R6.64+0x28], R13 ;  /* 0x0000280d0600b986 */ /* 0x0003e2000c101124 */
[----:B------:R-:W-:Y:S05]  /*2e80*/  @P4 BRA `(.L_x_84) ;  /* 0x00000000000c4947 */ /* 0x000fea0003800000 */
[----:B------:R-:W5:Y:S02]  /*2e90*/  LDG.E.U8 R156, desc[UR36][R10.64+0x29] ;  /* 0x000029240a9c7981 */ /* 0x000f64000c1e1100 */
[----:B-----5:R-:W-:-:S05]  /*2ea0*/  PRMT R12, R156, 0x8880, RZ ;  /* 0x000088809c0c7816 */ /* 0x020fca00000000ff */
[----:B------:R-:W-:-:S07]  /*2eb0*/  IMAD R3, R12, R155, RZ ;  /* 0x0000009b0c037224 */ /* 0x000fce00078e02ff */
.L_x_84:
[----:B------:R-:W-:Y:S05]  /*2ec0*/  BSYNC B1 ;  /* 0x0000000000017941 */ /* 0x000fea0003800000 */
.L_x_83:
        /* <DEDUP_REMOVED lines=10> */
.L_x_86:
[----:B------:R-:W-:Y:S05]  /*2f70*/  BSYNC B1 ;  /* 0x0000000000017941 */ /* 0x000fea0003800000 */
.L_x_85:
[----:B-1----:R-:W-:Y:S01]  /*2f80*/  @!P2 IMAD R13, R48, R154, R3 ;  /* 0x0000009a300da224 */ /* 0x002fe200078e0203 */
[----:B------:R-:W-:Y:S04]  /*2f90*/  BSSY B1, `(.L_x_87) ;  /* 0x0000006000017945 */ /* 0x000fe80003800000 */
[----:B------:R1:W-:Y:S01]  /*2fa0*/  @!P2 STG.E.U8 desc[UR36][R4.64+0x30], R13 ;  /* 0x0000300d0400a986 */ /* 0x0003e2000c101124 */
[----:B------:R-:W-:Y:S05]  /*2fb0*/  @P3 BRA `(.L_x_88) ;  /* 0x00000000000c3947 */ /* 0x000fea0003800000 */
[----:B------:R-:W5:Y:S02]  /*2fc0*/  LDG.E.U8 R156, desc[UR36][R8.64+0x31] ;  /* 0x00003124089c7981 */ /* 0x000f64000c1e1100 */
[----:B-----5:R-:W-:-:S05]  /*2fd0*/  PRMT R12, R156, 0x8880, RZ ;  /* 0x000088809c0c7816 */ /* 0x020fca00000000ff */
[----:B------:R-:W-:-:S07]  /*2fe0*/  IMAD R3, R12, R155, RZ ;  /* 0x0000009b0c037224 */ /* 0x000fce00078e02ff */
.L_x_88:
[----:B------:R-:W-:Y:S05]  /*2ff0*/  BSYNC B1 ;  /* 0x0000000000017941 */ /* 0x000fea0003800000 */
.L_x_87:
[----:B------:R-:W-:Y:S01]  /*3000*/  @!P3 IMAD R49, R49, R154, R3 ;  /* 0x0000009a3131b224 */ /* 0x000fe200078e0203 */
[----:B------:R-:W-:Y:S04]  /*3010*/  BSSY B1, `(.L_x_89) ;  /* 0x0000006000017945 */ /* 0x000fe80003800000 */
[----:B------:R0:W-:Y:S01]  /*3020*/  @!P3 STG.E.U8 desc[UR36][R4.64+0x31], R49 ;  /* 0x000031310400b986 */ /* 0x0001e2000c101124 */
[----:B------:R-:W-:Y:S05]  /*3030*/  @P4 BRA `(.L_x_90) ;  /* 0x00000000000c4947 */ /* 0x000fea0003800000 */
[----:B------:R-:W5:Y:S02]  /*3040*/  LDG.E.U8 R156, desc[UR36][R10.64+0x30] ;  /* 0x000030240a9c7981 */ /* 0x000f64000c1e1100 */
[----:B-----5:R-:W-:-:S05]  /*3050*/  PRMT R12, R156, 0x8880, RZ ;  /* 0x000088809c0c7816 */ /* 0x020fca00000000ff */
[----:B------:R-:W-:-:S07]  /*3060*/  IMAD R3, R12, R155, RZ ;  /* 0x0000009b0c037224 */ /* 0x000fce00078e02ff */
.L_x_90:
[----:B------:R-:W-:Y:S05]  /*3070*/  BSYNC B1 ;  /* 0x0000000000017941 */ /* 0x000fea0003800000 */
.L_x_89:
        /* <DEDUP_REMOVED lines=10> */
.L_x_92:
[----:B------:R-:W-:Y:S05]  /*3120*/  BSYNC B1 ;  /* 0x0000000000017941 */ /* 0x000fea0003800000 */
.L_x_91:
[----:B------:R-:W-:Y:S01]  /*3130*/  @!P2 IMAD R51, R51, R154, R3 ;  /* 0x0000009a3333a224 */ /* 0x000fe200078e0203 */
[----:B------:R-:W-:Y:S04]  /*3140*/  BSSY B1, `(.L_x_93) ;  /* 0x0000006000017945 */ /* 0x000fe80003800000 */
[----:B------:R0:W-:Y:S01]  /*3150*/  @!P2 STG.E.U8 desc[UR36][R6.64+0x31], R51 ;  /* 0x000031330600a986 */ /* 0x0001e2000c101124 */
[----:B------:R-:W-:Y:S05]  /*3160*/  @P3 BRA `(.L_x_94) ;  /* 0x00000000000c3947 */ /* 0x000fea0003800000 */
[----:B------:R-:W5:Y:S02]  /*3170*/  LDG.E.U8 R156, desc[UR36][R8.64+0x38] ;  /* 0x00003824089c7981 */ /* 0x000f64000c1e1100 */
[----:B-----5:R-:W-:-:S05]  /*3180*/  PRMT R12, R156, 0x8880, RZ ;  /* 0x000088809c0c7816 */ /* 0x020fca00000000ff */
[----:B------:R-:W-:-:S07]  /*3190*/  IMAD R3, R12, R155, RZ ;  /* 0x0000009b0c037224 */ /* 0x000fce00078e02ff */
.L_x_94:
[----:B------:R-:W-:Y:S05]  /*31a0*/  BSYNC B1 ;  /* 0x0000000000017941 */ /* 0x000fea0003800000 */
.L_x_93:
[----:B-1----:R-:W-:Y:S01]  /*31b0*/  @!P3 IMAD R13, R52, R154, R3 ;  /* 0x0000009a340db224 */ /* 0x002fe200078e0203 */
[----:B------:R-:W-:Y:S04]  /*31c0*/  BSSY B1, `(.L_x_95) ;  /* 0x0000006000017945 */ /* 0x000fe80003800000 */
[----:B------:R1:W-:Y:S01]  /*31d0*/  @!P3 STG.E.U8 desc[UR36][R4.64+0x38], R13 ;  /* 0x0000380d0400b986 */ /* 0x0003e2000c101124 */
[----:B------:R-:W-:Y:S05]  /*31e0*/  @P4 BRA `(.L_x_96) ;  /* 0x00000000000c4947 */ /* 0x000fea0003800000 */
[----:B------:R-:W5:Y:S02]  /*31f0*/  LDG.E.U8 R156, desc[UR36][R8.64+0x39] ;  /* 0x00003924089c7981 */ /* 0x000f64000c1e1100 */
[----:B-----5:R-:W-:-:S05]  /*3200*/  PRMT R12, R156, 0x8880, RZ ;  /* 0x000088809c0c7816 */ /* 0x020fca00000000ff */
[----:B------:R-:W-:-:S07]  /*3210*/  IMAD R3, R12, R155, RZ ;  /* 0x0000009b0c037224 */ /* 0x000fce00078e02ff */
.L_x_96:
[----:B------:R-:W-:Y:S05]  /*3220*/  BSYNC B1 ;  /* 0x0000000000017941 */ /* 0x000fea0003800000 */
.L_x_95:
        /* <DEDUP_REMOVED lines=10> */
.L_x_98:
[----:B------:R-:W-:Y:S05]  /*32d0*/  BSYNC B1 ;  /* 0x0000000000017941 */ /* 0x000fea0003800000 */
.L_x_97:
[----:B-1----:R-:W-:Y:S01]  /*32e0*/  @!P2 IMAD R13, R54, R154, R3 ;  /* 0x0000009a360da224 */ /* 0x002fe200078e0203 */
[----:B------:R-:W-:Y:S04]  /*32f0*/  BSSY B1, `(.L_x_99) ;  /* 0x0000006000017945 */ /* 0x000fe80003800000 */
[----:B------:R1:W-:Y:S01]  /*3300*/  @!P2 STG.E.U8 desc[UR36][R6.64+0x38], R13 ;  /* 0x0000380d0600a986 */ /* 0x0003e2000c101124 */
[----:B------:R-:W-:Y:S05]  /*3310*/  @P3 BRA `(.L_x_100) ;  /* 0x00000000000c3947 */ /* 0x000fea0003800000 */
[----:B------:R-:W5:Y:S02]  /*3320*/  LDG.E.U8 R156, desc[UR36][R10.64+0x39] ;  /* 0x000039240a9c7981 */ /* 0x000f64000c1e1100 */
[----:B-----5:R-:W-:-:S05]  /*3330*/  PRMT R12, R156, 0x8880, RZ ;  /* 0x000088809c0c7816 */ /* 0x020fca00000000ff */
[----:B------:R-:W-:-:S07]  /*3340*/  IMAD R3, R12, R155, RZ ;  /* 0x0000009b0c037224 */ /* 0x000fce00078e02ff */
.L_x_100:
[----:B------:R-:W-:Y:S05]  /*3350*/  BSYNC B1 ;  /* 0x0000000000017941 */ /* 0x000fea0003800000 */
.L_x_99:
[----:B------:R-:W-:Y:S01]  /*3360*/  @!P3 IMAD R55, R55, R154, R3 ;  /* 0x0000009a3737b224 */ /* 0x000fe200078e0203 */
[----:B------:R-:W-:Y:S04]  /*3370*/  BSSY B1, `(.L_x_101) ;  /* 0x0000006000017945 */ /* 0x000fe80003800000 */
[----:B------:R0:W-:Y:S01]  /*3380*/  @!P3 STG.E.U8 desc[UR36][R6.64+0x39], R55 ;  /* 0x000039370600b986 */ /* 0x0001e2000c101124 */
[----:B------:R-:W-:Y:S05]  /*3390*/  @P4 BRA `(.L_x_102) ;  /* 0x00000000000c4947 */ /* 0x000fea0003800000 */
[----:B------:R-:W5:Y:S02]  /*33a0*/  LDG.E.U8 R156, desc[UR36][R8.64+0x40] ;  /* 0x00004024089c7981 */ /* 0x000f64000c1e1100 */
[----:B-----5:R-:W-:-:S05]  /*33b0*/  PRMT R12, R156, 0x8880, RZ ;  /* 0x000088809c0c7816 */ /* 0x020fca00000000ff */
[----:B------:R-:W-:-:S07]  /*33c0*/  IMAD R3, R12, R155, RZ ;  /* 0x0000009b0c037224 */ /* 0x000fce00078e02ff */
.L_x_102:
[----:B------:R-:W-:Y:S05]  /*33d0*/  BSYNC B1 ;  /* 0x0000000000017941 */ /* 0x000fea0003800000 */
.L_x_101:
        /* <DEDUP_REMOVED lines=10> */
.L_x_104:
[----:B------:R-:W-:Y:S05]  /*3480*/  BSYNC B1 ;  /* 0x0000000000017941 */ /* 0x000fea0003800000 */
.L_x_103:
[----:B------:R-:W-:Y:S01]  /*3490*/  @!P2 IMAD R57, R57, R154, R3 ;  /* 0x0000009a3939a224 */ /* 0x000fe200078e0203 */
[----:B------:R-:W-:Y:S04]  /*34a0*/  BSSY B1, `(.L_x_105) ;  /* 0x0000006000017945 */ /* 0x000fe80003800000 */
[----:B------:R0:W-:Y:S01]  /*34b0*/  @!P2 STG.E.U8 desc[UR36][R4.64+0x41], R57 ;  /* 0x000041390400a986 */ /* 0x0001e2000c101124 */
[----:B------:R-:W-:Y:S05]  /*34c0*/  @P3 BRA `(.L_x_106) ;  /* 0x00000000000c3947 */ /* 0x000fea0003800000 */
[----:B------:R-:W5:Y:S02]  /*34d0*/  LDG.E.U8 R156, desc[UR36][R10.64+0x40] ;  /* 0x000040240a9c7981 */ /* 0x000f64000c1e1100 */
[----:B-----5:R-:W-:-:S05]  /*34e0*/  PRMT R12, R156, 0x8880, RZ ;  /* 0x000088809c0c7816 */ /* 0x020fca00000000ff */
[----:B------:R-:W-:-:S07]  /*34f0*/  IMAD R3, R12, R155, RZ ;  /* 0x0000009b0c037224 */ /* 0x000fce00078e02ff */
.L_x_106:
[----:B------:R-:W-:Y:S05]  /*3500*/  BSYNC B1 ;  /* 0x0000000000017941 */ /* 0x000fea0003800000 */
.L_x_105:
[----:B-1----:R-:W-:Y:S01]  /*3510*/  @!P3 IMAD R13, R58, R154, R3 ;  /* 0x0000009a3a0db224 */ /* 0x002fe200078e0203 */
[----:B------:R-:W-:Y:S04]  /*3520*/  BSSY B1, `(.L_x_107) ;  /* 0x0000006000017945 */ /* 0x000fe80003800000 */
[----:B------:R1:W-:Y:S01]  /*3530*/  @!P3 STG.E.U8 desc[UR36][R6.64+0x40], R13 ;  /* 0x0000400d0600b986 */ /* 0x0003e2000c101124 */
[----:B------:R-:W-:Y:S05]  /*3540*/  @P4 BRA `(.L_x_108) ;  /* 0x00000000000c4947 */ /* 0x000fea0003800000 */
[----:B------:R-:W5:Y:S02]  /*3550*/  LDG.E.U8 R156, desc[UR36][R10.64+0x41] ;  /* 0x000041240a9c7981 */ /* 0x000f64000c1e1100 */
[----:B-----5:R-:W-:-:S05]  /*3560*/  PRMT R12, R156, 0x8880, RZ ;  /* 0x000088809c0c7816 */ /* 0x020fca00000000ff */
[----:B------:R-:W-:-:S07]  /*3570*/  IMAD R3, R12, R155, RZ ;  /* 0x0000009b0c037224 */ /* 0x000fce00078e02ff */
.L_x_108:
[----:B------:R-:W-:Y:S05]  /*3580*/  BSYNC B1 ;  /* 0x0000000000017941 */ /* 0x000fea0003800000 */
.L_x_107:
        /* <DEDUP_REMOVED lines=10> */
.L_x_110:
[----:B------:R-:W-:Y:S05]  /*3630*/  BSYNC B1 ;  /* 0x0000000000017941 */ /* 0x000fea0003800000 */
.L_x_109:
[----:B-1----:R-:W-:Y:S01]  /*3640*/  @!P2 IMAD R13, R60, R154, R3 ;  /* 0x0000009a3c0da224 */ /* 0x002fe200078e0203 */
[----:B------:R-:W-:Y:S04]  /*3650*/  BSSY B1, `(.L_x_111) ;  /* 0x0000006000017945 */ /* 0x000fe80003800000 */
[----:B------:R1:W-:Y:S01]  /*3660*/  @!P2 STG.E.U8 desc[UR36][R4.64+0x48], R13 ;  /* 0x0000480d0400a986 */ /* 0x0003e2000c101124 */
[----:B------:R-:W-:Y:S05]  /*3670*/  @P3 BRA `(.L_x_112) ;  /* 0x00000000000c3947 */ /* 0x000fea0003800000 */
[----:B------:R-:W5:Y:S02]  /*3680*/  LDG.E.U8 R156, desc[UR36][R8.64+0x49] ;  /* 0x00004924089c7981 */ /* 0x000f64000c1e1100 */
[----:B-----5:R-:W-:-:S05]  /*3690*/  PRMT R12, R156, 0x8880, RZ ;  /* 0x000088809c0c7816 */ /* 0x020fca00000000ff */
[----:B------:R-:W-:-:S07]  /*36a0*/  IMAD R3, R12, R155, RZ ;  /* 0x0000009b0c037224 */ /* 0x000fce00078e02ff */
.L_x_112:
[----:B------:R-:W-:Y:S05]  /*36b0*/  BSYNC B1 ;  /* 0x0000000000017941 */ /* 0x000fea0003800000 */
.L_x_111:
[----:B------:R-:W-:Y:S01]  /*36c0*/  @!P3 IMAD R61, R61, R154, R3 ;  /* 0x0000009a3d3db224 */ /* 0x000fe200078e0203 */
[----:B------:R-:W-:Y:S04]  /*36d0*/  BSSY B1, `(.L_x_113) ;  /* 0x0000006000017945 */ /* 0x000fe80003800000 */
[----:B------:R0:W-:Y:S01]  /*36e0*/  @!P3 STG.E.U8 desc[UR36][R4.64+0x49], R61 ;  /* 0x0000493d0400b986 */ /* 0x0001e2000c101124 */
[----:B------:R-:W-:Y:S05]  /*36f0*/  @P4 BRA `(.L_x_114) ;  /* 0x00000000000c4947 */ /* 0x000fea0003800000 */
[----:B------:R-:W5:Y:S02]  /*3700*/  LDG.E.U8 R156, desc[UR36][R10.64+0x48] ;  /* 0x000048240a9c7981 */ /* 0x000f64000c1e1100 */
[----:B-----5:R-:W-:-:S05]  /*3710*/  PRMT R12, R156, 0x8880, RZ ;  /* 0x000088809c0c7816 */ /* 0x020fca00000000ff */
[----:B------:R-:W-:-:S07]  /*3720*/  IMAD R3, R12, R155, RZ ;  /* 0x0000009b0c037224 */ /* 0x000fce00078e02ff */
.L_x_114:
[----:B------:R-:W-:Y:S05]  /*3730*/  BSYNC B1 ;  /* 0x0000000000017941 */ /* 0x000fea0003800000 */
.L_x_113:
        /* <DEDUP_REMOVED lines=10> */
.L_x_116:
[----:B------:R-:W-:Y:S05]  /*37e0*/  BSYNC B1 ;  /* 0x0000000000017941 */ /* 0x000fea0003800000 */
.L_x_115:
[----:B------:R-:W-:Y:S01]  /*37f0*/  @!P2 IMAD R63, R63, R154, R3 ;  /* 0x0000009a3f3fa224 */ /* 0x000fe200078e0203 */
[----:B------:R-:W-:Y:S04]  /*3800*/  BSSY B1, `(.L_x_117) ;  /* 0x0000006000017945 */ /* 0x000fe80003800000 */
[----:B------:R0:W-:Y:S01]  /*3810*/  @!P2 STG.E.U8 desc[UR36][R6.64+0x49], R63 ;  /* 0x0000493f0600a986 */ /* 0x0001e2000c101124 */
[----:B------:R-:W-:Y:S05]  /*3820*/  @P3 BRA `(.L_x_118) ;  /* 0x00000000000c3947 */ /* 0x000fea0003800000 */
[----:B------:R-:W5:Y:S02]  /*3830*/  LDG.E.U8 R156, desc[UR36][R8.64+0x50] ;  /* 0x00005024089c7981 */ /* 0x000f64000c1e1100 */
[----:B-----5:R-:W-:-:S05]  /*3840*/  PRMT R12, R156, 0x8880, RZ ;  /* 0x000088809c0c7816 */ /* 0x020fca00000000ff */
[----:B------:R-:W-:-:S07]  /*3850*/  IMAD R3, R12, R155, RZ ;  /* 0x0000009b0c037224 */ /* 0x000fce00078e02ff */
.L_x_118:
[----:B------:R-:W-:Y:S05]  /*3860*/  BSYNC B1 ;  /* 0x0000000000017941 */ /* 0x000fea0003800000 */
.L_x_117:
[----:B-1----:R-:W-:Y:S01]  /*3870*/  @!P3 IMAD R13, R64, R154, R3 ;  /* 0x0000009a400db224 */ /* 0x002fe200078e0203 */
[----:B------:R-:W-:Y:S04]  /*3880*/  BSSY B1, `(.L_x_119) ;  /* 0x0000006000017945 */ /* 0x000fe80003800000 */
[----:B------:R1:W-:Y:S01]  /*3890*/  @!P3 STG.E.U8 desc[UR36][R4.64+0x50], R13 ;  /* 0x0000500d0400b986 */ /* 0x0003e2000c101124 */
[----:B------:R-:W-:Y:S05]  /*38a0*/  @P4 BRA `(.L_x_120) ;  /* 0x00000000000c4947 */ /* 0x000fea0003800000 */
[----:B------:R-:W5:Y:S02]  /*38b0*/  LDG.E.U8 R156, desc[UR36][R8.64+0x51] ;  /* 0x00005124089c7981 */ /* 0x000f64000c1e1100 */
[----:B-----5:R-:W-:-:S05]  /*38c0*/  PRMT R12, R156, 0x8880, RZ ;  /* 0x000088809c0c7816 */ /* 0x020fca00000000ff */
[----:B------:R-:W-:-:S07]  /*38d0*/  IMAD R3, R12, R155, RZ ;  /* 0x0000009b0c037224 */ /* 0x000fce00078e02ff */
.L_x_120:
[----:B------:R-:W-:Y:S05]  /*38e0*/  BSYNC B1 ;  /* 0x0000000000017941 */ /* 0x000fea0003800000 */
.L_x_119:
        /* <DEDUP_REMOVED lines=10> */
.L_x_122:
[----:B------:R-:W-:Y:S05]  /*3990*/  BSYNC B1 ;  /* 0x0000000000017941 */ /* 0x000fea0003800000 */
.L_x_121:
[----:B-1----:R-:W-:Y:S01]  /*39a0*/  @!P2 IMAD R13, R66, R154, R3 ;  /* 0x0000009a420da224 */ /* 0x002fe200078e0203 */
[----:B------:R-:W-:Y:S04]  /*39b0*/  BSSY B1, `(.L_x_123) ;  /* 0x0000006000017945 */ /* 0x000fe80003800000 */
[----:B------:R1:W-:Y:S01]  /*39c0*/  @!P2 STG.E.U8 desc[UR36][R6.64+0x50], R13 ;  /* 0x0000500d0600a986 */ /* 0x0003e2000c101124 */
[----:B------:R-:W-:Y:S05]  /*39d0*/  @P3 BRA `(.L_x_124) ;  /* 0x00000000000c3947 */ /* 0x000fea0003800000 */
[----:B------:R-:W5:Y:S02]  /*39e0*/  LDG.E.U8 R156, desc[UR36][R10.64+0x51] ;  /* 0x000051240a9c7981 */ /* 0x000f64000c1e1100 */
[----:B-----5:R-:W-:-:S05]  /*39f0*/  PRMT R12, R156, 0x8880, RZ ;  /* 0x000088809c0c7816 */ /* 0x020fca00000000ff */
[----:B------:R-:W-:-:S07]  /*3a00*/  IMAD R3, R12, R155, RZ ;  /* 0x0000009b0c037224 */ /* 0x000fce00078e02ff */
.L_x_124:
[----:B------:R-:W-:Y:S05]  /*3a10*/  BSYNC B1 ;  /* 0x0000000000017941 */ /* 0x000fea0003800000 */
.L_x_123:
[----:B------:R-:W-:Y:S01]  /*3a20*/  @!P3 IMAD R67, R67, R154, R3 ;  /* 0x0000009a4343b224 */ /* 0x000fe200078e0203 */
[----:B------:R-:W-:Y:S04]  /*3a30*/  BSSY B1, `(.L_x_125) ;  /* 0x0000006000017945 */ /* 0x000fe80003800000 */
[----:B------:R0:W-:Y:S01]  /*3a40*/  @!P3 STG.E.U8 desc[UR36][R6.64+0x51], R67 ;  /* 0x000051430600b986 */ /* 0x0001e2000c101124 */
[----:B------:R-:W-:Y:S05]  /*3a50*/  @P4 BRA `(.L_x_126) ;  /* 0x00000000000c4947 */ /* 0x000fea0003800000 */
[----:B------:R-:W5:Y:S02]  /*3a60*/  LDG.E.U8 R156, desc[UR36][R8.64+0x58] ;  /* 0x00005824089c7981 */ /* 0x000f64000c1e1100 */
[----:B-----5:R-:W-:-:S05]  /*3a70*/  PRMT R12, R156, 0x8880, RZ ;  /* 0x000088809c0c7816 */ /* 0x020fca00000000ff */
[----:B------:R-:W-:-:S07]  /*3a80*/  IMAD R3, R12, R155, RZ ;  /* 0x0000009b0c037224 */ /* 0x000fce00078e02ff */
.L_x_126:
[----:B------:R-:W-:Y:S05]  /*3a90*/  BSYNC B1 ;  /* 0x0000000000017941 */ /* 0x000fea0003800000 */
.L_x_125:
        /* <DEDUP_REMOVED lines=10> */
.L_x_128:
[----:B------:R-:W-:Y:S05]  /*3b40*/  BSYNC B1 ;  /* 0x0000000000017941 */ /* 0x000fea0003800000 */
.L_x_127:
[----:B------:R-:W-:Y:S01]  /*3b50*/  @!P2 IMAD R69, R69, R154, R3 ;  /* 0x0000009a4545a224 */ /* 0x000fe200078e0203 */
[----:B------:R-:W-:Y:S04]  /*3b60*/  BSSY B1, `(.L_x_129) ;  /* 0x0000006000017945 */ /* 0x000fe80003800000 */
[----:B------:R0:W-:Y:S01]  /*3b70*/  @!P2 STG.E.U8 desc[UR36][R4.64+0x59], R69 ;  /* 0x000059450400a986 */ /* 0x0001e2000c101124 */
[----:B------:R-:W-:Y:S05]  /*3b80*/  @P3 BRA `(.L_x_130) ;  /* 0x00000000000c3947 */ /* 0x000fea0003800000 */
[----:B------:R-:W5:Y:S02]  /*3b90*/  LDG.E.U8 R156, desc[UR36][R10.64+0x58] ;  /* 0x000058240a9c7981 */ /* 0x000f64000c1e1100 */
[----:B-----5:R-:W-:-:S05]  /*3ba0*/  PRMT R12, R156, 0x8880, RZ ;  /* 0x000088809c0c7816 */ /* 0x020fca00000000ff */
[----:B------:R-:W-:-:S07]  /*3bb0*/  IMAD R3, R12, R155, RZ ;  /* 0x0000009b0c037224 */ /* 0x000fce00078e02ff */
.L_x_130:
[----:B------:R-:W-:Y:S05]  /*3bc0*/  BSYNC B1 ;  /* 0x0000000000017941 */ /* 0x000fea0003800000 */
.L_x_129:
[----:B-1----:R-:W-:Y:S01]  /*3bd0*/  @!P3 IMAD R13, R70, R154, R3 ;  /* 0x0000009a460db224 */ /* 0x002fe200078e0203 */
[----:B------:R-:W-:Y:S04]  /*3be0*/  BSSY B1, `(.L_x_131) ;  /* 0x0000006000017945 */ /* 0x000fe80003800000 */
[----:B------:R1:W-:Y:S01]  /*3bf0*/  @!P3 STG.E.U8 desc[UR36][R6.64+0x58], R13 ;  /* 0x0000580d0600b986 */ /* 0x0003e2000c101124 */
[----:B------:R-:W-:Y:S05]  /*3c00*/  @P4 BRA `(.L_x_132) ;  /* 0x00000000000c4947 */ /* 0x000fea0003800000 */
[----:B------:R-:W5:Y:S02]  /*3c10*/  LDG.E.U8 R156, desc[UR36][R10.64+0x59] ;  /* 0x000059240a9c7981 */ /* 0x000f64000c1e1100 */
[----:B-----5:R-:W-:-:S05]  /*3c20*/  PRMT R12, R156, 0x8880, RZ ;  /* 0x000088809c0c7816 */ /* 0x020fca00000000ff */
[----:B------:R-:W-:-:S07]  /*3c30*/  IMAD R3, R12, R155, RZ ;  /* 0x0000009b0c037224 */ /* 0x000fce00078e02ff */
.L_x_132:
[----:B------:R-:W-:Y:S05]  /*3c40*/  BSYNC B1 ;  /* 0x0000000000017941 */ /* 0x000fea0003800000 */
.L_x_131:
        /* <DEDUP_REMOVED lines=10> */
.L_x_134:
[----:B------:R-:W-:Y:S05]  /*3cf0*/  BSYNC B1 ;  /* 0x0000000000017941 */ /* 0x000fea0003800000 */
.L_x_133:
[----:B-1----:R-:W-:Y:S01]  /*3d00*/  @!P2 IMAD R13, R72, R154, R3 ;  /* 0x0000009a480da224 */ /* 0x002fe200078e0203 */
[----:B------:R-:W-:Y:S04]  /*3d10*/  BSSY B1, `(.L_x_135) ;  /* 0x0000006000017945 */ /* 0x000fe80003800000 */
[----:B------:R1:W-:Y:S01]  /*3d20*/  @!P2 STG.E.U8 desc[UR36][R4.64+0x60], R13 ;  /* 0x0000600d0400a986 */ /* 0x0003e2000c101124 */
[----:B------:R-:W-:Y:S05]  /*3d30*/  @P3 BRA `(.L_x_136) ;  /* 0x00000000000c3947 */ /* 0x000fea0003800000 */
[----:B------:R-:W5:Y:S02]  /*3d40*/  LDG.E.U8 R156, desc[UR36][R8.64+0x61] ;  /* 0x00006124089c7981 */ /* 0x000f64000c1e1100 */
[----:B-----5:R-:W-:-:S05]  /*3d50*/  PRMT R12, R156, 0x8880, RZ ;  /* 0x000088809c0c7816 */ /* 0x020fca00000000ff */
[----:B------:R-:W-:-:S07]  /*3d60*/  IMAD R3, R12, R155, RZ ;  /* 0x0000009b0c037224 */ /* 0x000fce00078e02ff */
.L_x_136:
[----:B------:R-:W-:Y:S05]  /*3d70*/  BSYNC B1 ;  /* 0x0000000000017941 */ /* 0x000fea0003800000 */
.L_x_135:
[----:B------:R-:W-:Y:S01]  /*3d80*/  @!P3 IMAD R73, R73, R154, R3 ;  /* 0x0000009a4949b224 */ /* 0x000fe200078e0203 */
[----:B------:R-:W-:Y:S04]  /*3d90*/  BSSY B1, `(.L_x_137) ;  /* 0x0000006000017945 */ /* 0x000fe80003800000 */
[----:B------:R0:W-:Y:S01]  /*3da0*/  @!P3 STG.E.U8 desc[UR36][R4.64+0x61], R73 ;  /* 0x000061490400b986 */ /* 0x0001e2000c101124 */
[----:B------:R-:W-:Y:S05]  /*3db0*/  @P4 BRA `(.L_x_138) ;  /* 0x00000000000c4947 */ /* 0x000fea0003800000 */
[----:B------:R-:W5:Y:S02]  /*3dc0*/  LDG.E.U8 R156, desc[UR36][R10.64+0x60] ;  /* 0x000060240a9c7981 */ /* 0x000f64000c1e1100 */
[----:B-----5:R-:W-:-:S05]  /*3dd0*/  PRMT R12, R156, 0x8880, RZ ;  /* 0x000088809c0c7816 */ /* 0x020fca00000000ff */
[----:B------:R-:W-:-:S07]  /*3de0*/  IMAD R3, R12, R155, RZ ;  /* 0x0000009b0c037224 */ /* 0x000fce00078e02ff */
.L_x_138:
[----:B------:R-:W-:Y:S05]  /*3df0*/  BSYNC B1 ;  /* 0x0000000000017941 */ /* 0x000fea0003800000 */
.L_x_137:
        /* <DEDUP_REMOVED lines=10> */
.L_x_140:
[----:B------:R-:W-:Y:S05]  /*3ea0*/  BSYNC B1 ;  /* 0x0000000000017941 */ /* 0x000fea0003800000 */
.L_x_139:
[----:B------:R-:W-:Y:S01]  /*3eb0*/  @!P2 IMAD R75, R75, R154, R3 ;  /* 0x0000009a4b4ba224 */ /* 0x000fe200078e0203 */
[----:B------:R-:W-:Y:S04]  /*3ec0*/  BSSY B1, `(.L_x_141) ;  /* 0x0000006000017945 */ /* 0x000fe80003800000 */
[----:B------:R0:W-:Y:S01]  /*3ed0*/  @!P2 STG.E.U8 desc[UR36][R6.64+0x61], R75 ;  /* 0x0000614b0600a986 */ /* 0x0001e2000c101124 */
[----:B------:R-:W-:Y:S05]  /*3ee0*/  @P3 BRA `(.L_x_142) ;  /* 0x00000000000c3947 */ /* 0x000fea0003800000 */
[----:B------:R-:W5:Y:S02]  /*3ef0*/  LDG.E.U8 R156, desc[UR36][R8.64+0x68] ;  /* 0x00006824089c7981 */ /* 0x000f64000c1e1100 */
[----:B-----5:R-:W-:-:S05]  /*3f00*/  PRMT R12, R156, 0x8880, RZ ;  /* 0x000088809c0c7816 */ /* 0x020fca00000000ff */
[----:B------:R-:W-:-:S07]  /*3f10*/  IMAD R3, R12, R155, RZ ;  /* 0x0000009b0c037224 */ /* 0x000fce00078e02ff */
.L_x_142:
[----:B------:R-:W-:Y:S05]  /*3f20*/  BSYNC B1 ;  /* 0x0000000000017941 */ /* 0x000fea0003800000 */
.L_x_141:
[----:B-1----:R-:W-:Y:S01]  /*3f30*/  @!P3 IMAD R13, R76, R154, R3 ;  /* 0x0000009a4c0db224 */ /* 0x002fe200078e0203 */
[----:B------:R-:W-:Y:S04]  /*3f40*/  BSSY B1, `(.L_x_143) ;  /* 0x0000006000017945 */ /* 0x000fe80003800000 */
[----:B------:R1:W-:Y:S01]  /*3f50*/  @!P3 STG.E.U8 desc[UR36][R4.64+0x68], R13 ;  /* 0x0000680d0400b986 */ /* 0x0003e2000c101124 */
[----:B------:R-:W-:Y:S05]  /*3f60*/  @P4 BRA `(.L_x_144) ;  /* 0x00000000000c4947 */ /* 0x000fea0003800000 */
[----:B------:R-:W5:Y:S02]  /*3f70*/  LDG.E.U8 R156, desc[UR36][R8.64+0x69] ;  /* 0x00006924089c7981 */ /* 0x000f64000c1e1100 */
[----:B-----5:R-:W-:-:S05]  /*3f80*/  PRMT R12, R156, 0x8880, RZ ;  /* 0x000088809c0c7816 */ /* 0x020fca00000000ff */
[----:B------:R-:W-:-:S07]  /*3f90*/  IMAD R3, R12, R155, RZ ;  /* 0x0000009b0c037224 */ /* 0x000fce00078e02ff */
.L_x_144:
[----:B------:R-:W-:Y:S05]  /*3fa0*/  BSYNC B1 ;  /* 0x0000000000017941 */ /* 0x000fea0003800000 */
.L_x_143:
        /* <DEDUP_REMOVED lines=10> */
.L_x_146:
[----:B------:R-:W-:Y:S05]  /*4050*/  BSYNC B1 ;  /* 0x0000000000017941 */ /* 0x000fea0003800000 */
.L_x_145:
[----:B-1----:R-:W-:Y:S01]  /*4060*/  @!P2 IMAD R13, R78, R154, R3 ;  /* 0x0000009a4e0da224 */ /* 0x002fe200078e0203 */
[----:B------:R-:W-:Y:S04]  /*4070*/  BSSY B1, `(.L_x_147) ;  /* 0x0000006000017945 */ /* 0x000fe80003800000 */
[----:B------:R1:W-:Y:S01]  /*4080*/  @!P2 STG.E.U8 desc[UR36][R6.64+0x68], R13 ;  /* 0x0000680d0600a986 */ /* 0x0003e2000c101124 */
[----:B------:R-:W-:Y:S05]  /*4090*/  @P3 BRA `(.L_x_148) ;  /* 0x00000000000c3947 */ /* 0x000fea0003800000 */
[----:B------:R-:W5:Y:S02]  /*40a0*/  LDG.E.U8 R156, desc[UR36][R10.64+0x69] ;  /* 0x000069240a9c7981 */ /* 0x000f64000c1e1100 */
[----:B-----5:R-:W-:-:S05]  /*40b0*/  PRMT R12, R156, 0x8880, RZ ;  /* 0x000088809c0c7816 */ /* 0x020fca00000000ff */
[----:B------:R-:W-:-:S07]  /*40c0*/  IMAD R3, R12, R155, RZ ;  /* 0x0000009b0c037224 */ /* 0x000fce00078e02ff */
.L_x_148:
[----:B------:R-:W-:Y:S05]  /*40d0*/  BSYNC B1 ;  /* 0x0000000000017941 */ /* 0x000fea0003800000 */
.L_x_147:
[----:B------:R-:W-:Y:S01]  /*40e0*/  @!P3 IMAD R79, R79, R154, R3 ;  /* 0x0000009a4f4fb224 */ /* 0x000fe200078e0203 */
[----:B------:R-:W-:Y:S04]  /*40f0*/  BSSY B1, `(.L_x_149) ;  /* 0x0000006000017945 */ /* 0x000fe80003800000 */
[----:B------:R0:W-:Y:S01]  /*4100*/  @!P3 STG.E.U8 desc[UR36][R6.64+0x69], R79 ;  /* 0x0000694f0600b986 */ /* 0x0001e2000c101124 */
[----:B------:R-:W-:Y:S05]  /*4110*/  @P4 BRA `(.L_x_150) ;  /* 0x00000000000c4947 */ /* 0x000fea0003800000 */
[----:B------:R-:W5:Y:S02]  /*4120*/  LDG.E.U8 R156, desc[UR36][R8.64+0x70] ;  /* 0x00007024089c7981 */ /* 0x000f64000c1e1100 */
[----:B-----5:R-:W-:-:S05]  /*4130*/  PRMT R12, R156, 0x8880, RZ ;  /* 0x000088809c0c7816 */ /* 0x020fca00000000ff */
[----:B------:R-:W-:-:S07]  /*4140*/  IMAD R3, R12, R155, RZ ;  /* 0x0000009b0c037224 */ /* 0x000fce00078e02ff */
.L_x_150:
[----:B------:R-:W-:Y:S05]  /*4150*/  BSYNC B1 ;  /* 0x0000000000017941 */ /* 0x000fea0003800000 */
.L_x_149:
        /* <DEDUP_REMOVED lines=10> */
.L_x_152:
[----:B------:R-:W-:Y:S05]  /*4200*/  BSYNC B1 ;  /* 0x0000000000017941 */ /* 0x000fea0003800000 */
.L_x_151:
[----:B------:R-:W-:Y:S01]  /*4210*/  @!P2 IMAD R81, R81, R154, R3 ;  /* 0x0000009a5151a224 */ /* 0x000fe200078e0203 */
[----:B------:R-:W-:Y:S04]  /*4220*/  BSSY B1, `(.L_x_153) ;  /* 0x0000006000017945 */ /* 0x000fe80003800000 */
[----:B------:R0:W-:Y:S01]  /*4230*/  @!P2 STG.E.U8 desc[UR36][R4.64+0x71], R81 ;  /* 0x000071510400a986 */ /* 0x0001e2000c101124 */
[----:B------:R-:W-:Y:S05]  /*4240*/  @P3 BRA `(.L_x_154) ;  /* 0x00000000000c3947 */ /* 0x000fea0003800000 */
[----:B------:R-:W5:Y:S02]  /*4250*/  LDG.E.U8 R156, desc[UR36][R10.64+0x70] ;  /* 0x000070240a9c7981 */ /* 0x000f64000c1e1100 */
[----:B-----5:R-:W-:-:S05]  /*4260*/  PRMT R12, R156, 0x8880, RZ ;  /* 0x000088809c0c7816 */ /* 0x020fca00000000ff */
[----:B------:R-:W-:-:S07]  /*4270*/  IMAD R3, R12, R155, RZ ;  /* 0x0000009b0c037224 */ /* 0x000fce00078e02ff */
.L_x_154:
[----:B------:R-:W-:Y:S05]  /*4280*/  BSYNC B1 ;  /* 0x0000000000017941 */ /* 0x000fea0003800000 */
.L_x_153:
[----:B-1----:R-:W-:Y:S01]  /*4290*/  @!P3 IMAD R13, R82, R154, R3 ;  /* 0x0000009a520db224 */ /* 0x002fe200078e0203 */
[----:B------:R-:W-:Y:S04]  /*42a0*/  BSSY B1, `(.L_x_155) ;  /* 0x0000006000017945 */ /* 0x000fe80003800000 */
[----:B------:R1:W-:Y:S01]  /*42b0*/  @!P3 STG.E.U8 desc[UR36][R6.64+0x70], R13 ;  /* 0x0000700d0600b986 */ /* 0x0003e2000c101124 */
[----:B------:R-:W-:Y:S05]  /*42c0*/  @P4 BRA `(.L_x_156) ;  /* 0x00000000000c4947 */ /* 0x000fea0003800000 */
[----:B------:R-:W5:Y:S02]  /*42d0*/  LDG.E.U8 R156, desc[UR36][R10.64+0x71] ;  /* 0x000071240a9c7981 */ /* 0x000f64000c1e1100 */
[----:B-----5:R-:W-:-:S05]  /*42e0*/  PRMT R12, R156, 0x8880, RZ ;  /* 0x000088809c0c7816 */ /* 0x020fca00000000ff */
[----:B------:R-:W-:-:S07]  /*42f0*/  IMAD R3, R12, R155, RZ ;  /* 0x0000009b0c037224 */ /* 0x000fce00078e02ff */
.L_x_156:
[----:B------:R-:W-:Y:S05]  /*4300*/  BSYNC B1 ;  /* 0x0000000000017941 */ /* 0x000fea0003800000 */
.L_x_155:
        /* <DEDUP_REMOVED lines=10> */
.L_x_158:
[----:B------:R-:W-:Y:S05]  /*43b0*/  BSYNC B1 ;  /* 0x0000000000017941 */ /* 0x000fea0003800000 */
.L_x_157:
[----:B-1----:R-:W-:Y:S01]  /*43c0*/  @!P2 IMAD R13, R84, R154, R3 ;  /* 0x0000009a540da224 */ /* 0x002fe200078e0203 */
[----:B------:R-:W-:Y:S04]  /*43d0*/  BSSY B1, `(.L_x_159) ;  /* 0x0000006000017945 */ /* 0x000fe80003800000 */
[----:B------:R1:W-:Y:S01]  /*43e0*/  @!P2 STG.E.U8 desc[UR36][R4.64+0x78], R13 ;  /* 0x0000780d0400a986 */ /* 0x0003e2000c101124 */
[----:B------:R-:W-:Y:S05]  /*43f0*/  @P3 BRA `(.L_x_160) ;  /* 0x00000000000c3947 */ /* 0x000fea0003800000 */
[----:B------:R-:W5:Y:S02]  /*4400*/  LDG.E.U8 R156, desc[UR36][R8.64+0x79] ;  /* 0x00007924089c7981 */ /* 0x000f64000c1e1100 */
[----:B-----5:R-:W-:-:S05]  /*4410*/  PRMT R12, R156, 0x8880, RZ ;  /* 0x000088809c0c7816 */ /* 0x020fca00000000ff */
[----:B------:R-:W-:-:S07]  /*4420*/  IMAD R3, R12, R155, RZ ;  /* 0x0000009b0c037224 */ /* 0x000fce00078e02ff */
.L_x_160:
[----:B------:R-:W-:Y:S05]  /*4430*/  BSYNC B1 ;  /* 0x0000000000017941 */ /* 0x000fea0003800000 */
.L_x_159:
[----:B------:R-:W-:Y:S01]  /*4440*/  @!P3 IMAD R85, R85, R154, R3 ;  /* 0x0000009a5555b224 */ /* 0x000fe200078e0203 */
[----:B------:R-:W-:Y:S04]  /*4450*/  BSSY B1, `(.L_x_161) ;  /* 0x0000006000017945 */ /* 0x000fe80003800000 */
[----:B------:R0:W-:Y:S01]  /*4460*/  @!P3 STG.E.U8 desc[UR36][R4.64+0x79], R85 ;  /* 0x000079550400b986 */ /* 0x0001e2000c101124 */
[----:B------:R-:W-:Y:S05]  /*4470*/  @P4 BRA `(.L_x_162) ;  /* 0x00000000000c4947 */ /* 0x000fea0003800000 */
[----:B------:R-:W5:Y:S02]  /*4480*/  LDG.E.U8 R156, desc[UR36][R10.64+0x78] ;  /* 0x000078240a9c7981 */ /* 0x000f64000c1e1100 */
[----:B-----5:R-:W-:-:S05]  /*4490*/  PRMT R12, R156, 0x8880, RZ ;  /* 0x000088809c0c7816 */ /* 0x020fca00000000ff */
[----:B------:R-:W-:-:S07]  /*44a0*/  IMAD R3, R12, R155, RZ ;  /* 0x0000009b0c037224 */ /* 0x000fce00078e02ff */
.L_x_162:
[----:B------:R-:W-:Y:S05]  /*44b0*/  BSYNC B1 ;  /* 0x0000000000017941 */ /* 0x000fea0003800000 */
.L_x_161:
        /* <DEDUP_REMOVED lines=10> */
.L_x_164:
[----:B------:R-:W-:Y:S05]  /*4560*/  BSYNC B1 ;  /* 0x0000000000017941 */ /* 0x000fea0003800000 */
.L_x_163:
[----:B------:R-:W-:Y:S01]  /*4570*/  @!P2 IMAD R87, R87, R154, R3 ;  /* 0x0000009a5757a224 */ /* 0x000fe200078e0203 */
[----:B------:R-:W-:Y:S04]  /*4580*/  BSSY B1, `(.L_x_165) ;  /* 0x0000006000017945 */ /* 0x000fe80003800000 */
[----:B------:R0:W-:Y:S01]  /*4590*/  @!P2 STG.E.U8 desc[UR36][R6.64+0x79], R87 ;  /* 0x000079570600a986 */ /* 0x0001e2000c101124 */
[----:B------:R-:W-:Y:S05]  /*45a0*/  @P3 BRA `(.L_x_166) ;  /* 0x00000000000c3947 */ /* 0x000fea0003800000 */
[----:B------:R-:W5:Y:S02]  /*45b0*/  LDG.E.U8 R156, desc[UR36][R8.64+0x80] ;  /* 0x00008024089c7981 */ /* 0x000f64000c1e1100 */
[----:B-----5:R-:W-:-:S05]  /*45c0*/  PRMT R12, R156, 0x8880, RZ ;  /* 0x000088809c0c7816 */ /* 0x020fca00000000ff */
[----:B------:R-:W-:-:S07]  /*45d0*/  IMAD R3, R12, R155, RZ ;  /* 0x0000009b0c037224 */ /* 0x000fce00078e02ff */
.L_x_166:
[----:B------:R-:W-:Y:S05]  /*45e0*/  BSYNC B1 ;  /* 0x0000000000017941 */ /* 0x000fea0003800000 */
.L_x_165:
[----:B-1----:R-:W-:Y:S01]  /*45f0*/  @!P3 IMAD R13, R88, R154, R3 ;  /* 0x0000009a580db224 */ /* 0x002fe200078e0203 */
[----:B------:R-:W-:Y:S04]  /*4600*/  BSSY B1, `(.L_x_167) ;  /* 0x0000006000017945 */ /* 0x000fe80003800000 */
[----:B------:R1:W-:Y:S01]  /*4610*/  @!P3 STG.E.U8 desc[UR36][R4.64+0x80], R13 ;  /* 0x0000800d0400b986 */ /* 0x0003e2000c101124 */
[----:B------:R-:W-:Y:S05]  /*4620*/  @P4 BRA `(.L_x_168) ;  /* 0x00000000000c4947 */ /* 0x000fea0003800000 */
[----:B------:R-:W5:Y:S02]  /*4630*/  LDG.E.U8 R156, desc[UR36][R8.64+0x81] ;  /* 0x00008124089c7981 */ /* 0x000f64000c1e1100 */
[----:B-----5:R-:W-:-:S05]  /*4640*/  PRMT R12, R156, 0x8880, RZ ;  /* 0x000088809c0c7816 */ /* 0x020fca00000000ff */
[----:B------:R-:W-:-:S07]  /*4650*/  IMAD R3, R12, R155, RZ ;  /* 0x0000009b0c037224 */ /* 0x000fce00078e02ff */
.L_x_168:
[----:B------:R-:W-:Y:S05]  /*4660*/  BSYNC B1 ;  /* 0x0000000000017941 */ /* 0x000fea0003800000 */
.L_x_167:
        /* <DEDUP_REMOVED lines=10> */
.L_x_170:
[----:B------:R-:W-:Y:S05]  /*4710*/  BSYNC B1 ;  /* 0x0000000000017941 */ /* 0x000fea0003800000 */
.L_x_169:
[----:B-1----:R-:W-:Y:S01]  /*4720*/  @!P2 IMAD R13, R90, R154, R3 ;  /* 0x0000009a5a0da224 */ /* 0x002fe200078e0203 */
[----:B------:R-:W-:Y:S04]  /*4730*/  BSSY B1, `(.L_x_171) ;  /* 0x0000006000017945 */ /* 0x000fe80003800000 */
[----:B------:R1:W-:Y:S01]  /*4740*/  @!P2 STG.E.U8 desc[UR36][R6.64+0x80], R13 ;  /* 0x0000800d0600a986 */ /* 0x0003e2000c101124 */
[----:B------:R-:W-:Y:S05]  /*4750*/  @P3 BRA `(.L_x_172) ;  /* 0x00000000000c3947 */ /* 0x000fea0003800000 */
[----:B------:R-:W5:Y:S02]  /*4760*/  LDG.E.U8 R156, desc[UR36][R10.64+0x81] ;  /* 0x000081240a9c7981 */ /* 0x000f64000c1e1100 */
[----:B-----5:R-:W-:-:S05]  /*4770*/  PRMT R12, R156, 0x8880, RZ ;  /* 0x000088809c0c7816 */ /* 0x020fca00000000ff */
[----:B------:R-:W-:-:S07]  /*4780*/  IMAD R3, R12, R155, RZ ;  /* 0x0000009b0c037224 */ /* 0x000fce00078e02ff */
.L_x_172:
[----:B------:R-:W-:Y:S05]  /*4790*/  BSYNC B1 ;  /* 0x0000000000017941 */ /* 0x000fea0003800000 */
.L_x_171:
[----:B------:R-:W-:Y:S01]  /*47a0*/  @!P3 IMAD R91, R91, R154, R3 ;  /* 0x0000009a5b5bb224 */ /* 0x000fe200078e0203 */
[----:B------:R-:W-:Y:S04]  /*47b0*/  BSSY B1, `(.L_x_173) ;  /* 0x0000006000017945 */ /* 0x000fe80003800000 */
[----:B------:R0:W-:Y:S01]  /*47c0*/  @!P3 STG.E.U8 desc[UR36][R6.64+0x81], R91 ;  /* 0x0000815b0600b986 */ /* 0x0001e2000c101124 */
[----:B------:R-:W-:Y:S05]  /*47d0*/  @P4 BRA `(.L_x_174) ;  /* 0x00000000000c4947 */ /* 0x000fea0003800000 */
[----:B------:R-:W5:Y:S02]  /*47e0*/  LDG.E.U8 R156, desc[UR36][R8.64+0x88] ;  /* 0x00008824089c7981 */ /* 0x000f64000c1e1100 */
[----:B-----5:R-:W-:-:S05]  /*47f0*/  PRMT R12, R156, 0x8880, RZ ;  /* 0x000088809c0c7816 */ /* 0x020fca00000000ff */
[----:B------:R-:W-:-:S07]  /*4800*/  IMAD R3, R12, R155, RZ ;  /* 0x0000009b0c037224 */ /* 0x000fce00078e02ff */
.L_x_174:
[----:B------:R-:W-:Y:S05]  /*4810*/  BSYNC B1 ;  /* 0x0000000000017941 */ /* 0x000fea0003800000 */
.L_x_173:
        /* <DEDUP_REMOVED lines=10> */
.L_x_176:
[----:B------:R-:W-:Y:S05]  /*48c0*/  BSYNC B1 ;  /* 0x0000000000017941 */ /* 0x000fea0003800000 */
.L_x_175:
[----:B------:R-:W-:Y:S01]  /*48d0*/  @!P2 IMAD R93, R93, R154, R3 ;  /* 0x0000009a5d5da224 */ /* 0x000fe200078e0203 */
[----:B------:R-:W-:Y:S04]  /*48e0*/  BSSY B1, `(.L_x_177) ;  /* 0x0000006000017945 */ /* 0x000fe80003800000 */
[----:B------:R0:W-:Y:S01]  /*48f0*/  @!P2 STG.E.U8 desc[UR36][R4.64+0x89], R93 ;  /* 0x0000895d0400a986 */ /* 0x0001e2000c101124 */
[----:B------:R-:W-:Y:S05]  /*4900*/  @P3 BRA `(.L_x_178) ;  /* 0x00000000000c3947 */ /* 0x000fea0003800000 */
[----:B------:R-:W5:Y:S02]  /*4910*/  LDG.E.U8 R156, desc[UR36][R10.64+0x88] ;  /* 0x000088240a9c7981 */ /* 0x000f64000c1e1100 */
[----:B-----5:R-:W-:-:S05]  /*4920*/  PRMT R12, R156, 0x8880, RZ ;  /* 0x000088809c0c7816 */ /* 0x020fca00000000ff */
[----:B------:R-:W-:-:S07]  /*4930*/  IMAD R3, R12, R155, RZ ;  /* 0x0000009b0c037224 */ /* 0x000fce00078e02ff */
.L_x_178:
[----:B------:R-:W-:Y:S05]  /*4940*/  BSYNC B1 ;  /* 0x0000000000017941 */ /* 0x000fea0003800000 */
.L_x_177:
[----:B-1----:R-:W-:Y:S01]  /*4950*/  @!P3 IMAD R13, R94, R154, R3 ;  /* 0x0000009a5e0db224 */ /* 0x002fe200078e0203 */
[----:B------:R-:W-:Y:S04]  /*4960*/  BSSY B1, `(.L_x_179) ;  /* 0x0000006000017945 */ /* 0x000fe80003800000 */
[----:B------:R1:W-:Y:S01]  /*4970*/  @!P3 STG.E.U8 desc[UR36][R6.64+0x88], R13 ;  /* 0x0000880d0600b986 */ /* 0x0003e2000c101124 */
[----:B------:R-:W-:Y:S05]  /*4980*/  @P4 BRA `(.L_x_180) ;  /* 0x00000000000c4947 */ /* 0x000fea0003800000 */
[----:B------:R-:W5:Y:S02]  /*4990*/  LDG.E.U8 R156, desc[UR36][R10.64+0x89] ;  /* 0x000089240a9c7981 */ /* 0x000f64000c1e1100 */
[----:B-----5:R-:W-:-:S05]  /*49a0*/  PRMT R12, R156, 0x8880, RZ ;  /* 0x000088809c0c7816 */ /* 0x020fca00000000ff */
[----:B------:R-:W-:-:S07]  /*49b0*/  IMAD R3, R12, R155, RZ ;  /* 0x0000009b0c037224 */ /* 0x000fce00078e02ff */
.L_x_180:
[----:B------:R-:W-:Y:S05]  /*49c0*/  BSYNC B1 ;  /* 0x0000000000017941 */ /* 0x000fea0003800000 */
.L_x_179:
        /* <DEDUP_REMOVED lines=10> */
.L_x_182:
[----:B------:R-:W-:Y:S05]  /*4a70*/  BSYNC B1 ;  /* 0x0000000000017941 */ /* 0x000fea0003800000 */
.L_x_181:
[----:B-1----:R-:W-:Y:S01]  /*4a80*/  @!P2 IMAD R13, R96, R154, R3 ;  /* 0x0000009a600da224 */ /* 0x002fe200078e0203 */
[----:B------:R-:W-:Y:S04]  /*4a90*/  BSSY B1, `(.L_x_183) ;  /* 0x0000006000017945 */ /* 0x000fe80003800000 */
[----:B------:R1:W-:Y:S01]  /*4aa0*/  @!P2 STG.E.U8 desc[UR36][R4.64+0x90], R13 ;  /* 0x0000900d0400a986 */ /* 0x0003e2000c101124 */
[----:B------:R-:W-:Y:S05]  /*4ab0*/  @P3 BRA `(.L_x_184) ;  /* 0x00000000000c3947 */ /* 0x000fea0003800000 */
[----:B------:R-:W5:Y:S02]  /*4ac0*/  LDG.E.U8 R156, desc[UR36][R8.64+0x91] ;  /* 0x00009124089c7981 */ /* 0x000f64000c1e1100 */
[----:B-----5:R-:W-:-:S05]  /*4ad0*/  PRMT R12, R156, 0x8880, RZ ;  /* 0x000088809c0c7816 */ /* 0x020fca00000000ff */
[----:B------:R-:W-:-:S07]  /*4ae0*/  IMAD R3, R12, R155, RZ ;  /* 0x0000009b0c037224 */ /* 0x000fce00078e02ff */
.L_x_184:
[----:B------:R-:W-:Y:S05]  /*4af0*/  BSYNC B1 ;  /* 0x0000000000017941 */ /* 0x000fea0003800000 */
.L_x_183:
[----:B------:R-:W-:Y:S01]  /*4b00*/  @!P3 IMAD R97, R97, R154, R3 ;  /* 0x0000009a6161b224 */ /* 0x000fe200078e0203 */
[----:B------:R-:W-:Y:S04]  /*4b10*/  BSSY B1, `(.L_x_185) ;  /* 0x0000006000017945 */ /* 0x000fe80003800000 */
[----:B------:R0:W-:Y:S01]  /*4b20*/  @!P3 STG.E.U8 desc[UR36][R4.64+0x91], R97 ;  /* 0x000091610400b986 */ /* 0x0001e2000c101124 */
[----:B------:R-:W-:Y:S05]  /*4b30*/  @P4 BRA `(.L_x_186) ;  /* 0x00000000000c4947 */ /* 0x000fea0003800000 */
[----:B------:R-:W5:Y:S02]  /*4b40*/  LDG.E.U8 R156, desc[UR36][R10.64+0x90] ;  /* 0x000090240a9c7981 */ /* 0x000f64000c1e1100 */
[----:B-----5:R-:W-:-:S05]  /*4b50*/  PRMT R12, R156, 0x8880, RZ ;  /* 0x000088809c0c7816 */ /* 0x020fca00000000ff */
[----:B------:R-:W-:-:S07]  /*4b60*/  IMAD R3, R12, R155, RZ ;  /* 0x0000009b0c037224 */ /* 0x000fce00078e02ff */
.L_x_186:
[----:B------:R-:W-:Y:S05]  /*4b70*/  BSYNC B1 ;  /* 0x0000000000017941 */ /* 0x000fea0003800000 */
.L_x_185:
        /* <DEDUP_REMOVED lines=10> */
.L_x_188:
[----:B------:R-:W-:Y:S05]  /*4c20*/  BSYNC B1 ;  /* 0x0000000000017941 */ /* 0x000fea0003800000 */
.L_x_187:
[----:B------:R-:W-:Y:S01]  /*4c30*/  @!P2 IMAD R99, R99, R154, R3 ;  /* 0x0000009a6363a224 */ /* 0x000fe200078e0203 */
[----:B------:R-:W-:Y:S04]  /*4c40*/  BSSY B1, `(.L_x_189) ;  /* 0x0000006000017945 */ /* 0x000fe80003800000 */
[----:B------:R0:W-:Y:S01]  /*4c50*/  @!P2 STG.E.U8 desc[UR36][R6.64+0x91], R99 ;  /* 0x000091630600a986 */ /* 0x0001e2000c101124 */
[----:B------:R-:W-:Y:S05]  /*4c60*/  @P3 BRA `(.L_x_190) ;  /* 0x00000000000c3947 */ /* 0x000fea0003800000 */
[----:B------:R-:W5:Y:S02]  /*4c70*/  LDG.E.U8 R156, desc[UR36][R8.64+0x98] ;  /* 0x00009824089c7981 */ /* 0x000f64000c1e1100 */
[----:B-----5:R-:W-:-:S05]  /*4c80*/  PRMT R12, R156, 0x8880, RZ ;  /* 0x000088809c0c7816 */ /* 0x020fca00000000ff */
[----:B------:R-:W-:-:S07]  /*4c90*/  IMAD R3, R12, R155, RZ ;  /* 0x0000009b0c037224 */ /* 0x000fce00078e02ff */
.L_x_190:
[----:B------:R-:W-:Y:S05]  /*4ca0*/  BSYNC B1 ;  /* 0x0000000000017941 */ /* 0x000fea0003800000 */
.L_x_189:
[----:B-1----:R-:W-:Y:S01]  /*4cb0*/  @!P3 IMAD R13, R100, R154, R3 ;  /* 0x0000009a640db224 */ /* 0x002fe200078e0203 */
[----:B------:R-:W-:Y:S04]  /*4cc0*/  BSSY B1, `(.L_x_191) ;  /* 0x0000006000017945 */ /* 0x000fe80003800000 */
[----:B------:R1:W-:Y:S01]  /*4cd0*/  @!P3 STG.E.U8 desc[UR36][R4.64+0x98], R13 ;  /* 0x0000980d0400b986 */ /* 0x0003e2000c101124 */
[----:B------:R-:W-:Y:S05]  /*4ce0*/  @P4 BRA `(.L_x_192) ;  /* 0x00000000000c4947 */ /* 0x000fea0003800000 */
[----:B------:R-:W5:Y:S02]  /*4cf0*/  LDG.E.U8 R156, desc[UR36][R8.64+0x99] ;  /* 0x00009924089c7981 */ /* 0x000f64000c1e1100 */
[----:B-----5:R-:W-:-:S05]  /*4d00*/  PRMT R12, R156, 0x8880, RZ ;  /* 0x000088809c0c7816 */ /* 0x020fca00000000ff */
[----:B------:R-:W-:-:S07]  /*4d10*/  IMAD R3, R12, R155, RZ ;  /* 0x0000009b0c037224 */ /* 0x000fce00078e02ff */
.L_x_192:
[----:B------:R-:W-:Y:S05]  /*4d20*/  BSYNC B1 ;  /* 0x0000000000017941 */ /* 0x000fea0003800000 */
.L_x_191:
        /* <DEDUP_REMOVED lines=10> */
.L_x_194:
[----:B------:R-:W-:Y:S05]  /*4dd0*/  BSYNC B1 ;  /* 0x0000000000017941 */ /* 0x000fea0003800000 */
.L_x_193:
[----:B-1----:R-:W-:Y:S01]  /*4de0*/  @!P2 IMAD R13, R102, R154, R3 ;  /* 0x0000009a660da224 */ /* 0x002fe200078e0203 */
[----:B------:R-:W-:Y:S04]  /*4df0*/  BSSY B1, `(.L_x_195) ;  /* 0x0000006000017945 */ /* 0x000fe80003800000 */
[----:B------:R1:W-:Y:S01]  /*4e00*/  @!P2 STG.E.U8 desc[UR36][R6.64+0x98], R13 ;  /* 0x0000980d0600a986 */ /* 0x0003e2000c101124 */
[----:B------:R-:W-:Y:S05]  /*4e10*/  @P3 BRA `(.L_x_196) ;  /* 0x00000000000c3947 */ /* 0x000fea0003800000 */
[----:B------:R-:W5:Y:S02]  /*4e20*/  LDG.E.U8 R156, desc[UR36][R10.64+0x99] ;  /* 0x000099240a9c7981 */ /* 0x000f64000c1e1100 */
[----:B-----5:R-:W-:-:S05]  /*4e30*/  PRMT R12, R156, 0x8880, RZ ;  /* 0x000088809c0c7816 */ /* 0x020fca00000000ff */
[----:B------:R-:W-:-:S07]  /*4e40*/  IMAD R3, R12, R155, RZ ;  /* 0x0000009b0c037224 */ /* 0x000fce00078e02ff */
.L_x_196:
[----:B------:R-:W-:Y:S05]  /*4e50*/  BSYNC B1 ;  /* 0x0000000000017941 */ /* 0x000fea0003800000 */
.L_x_195:
[----:B------:R-:W-:Y:S01]  /*4e60*/  @!P3 IMAD R103, R103, R154, R3 ;  /* 0x0000009a6767b224 */ /* 0x000fe200078e0203 */
[----:B------:R-:W-:Y:S04]  /*4e70*/  BSSY B1, `(.L_x_197) ;  /* 0x0000006000017945 */ /* 0x000fe80003800000 */
[----:B------:R0:W-:Y:S01]  /*4e80*/  @!P3 STG.E.U8 desc[UR36][R6.64+0x99], R103 ;  /* 0x000099670600b986 */ /* 0x0001e2000c101124 */
[----:B------:R-:W-:Y:S05]  /*4e90*/  @P4 BRA `(.L_x_198) ;  /* 0x00000000000c4947 */ /* 0x000fea0003800000 */
[----:B------:R-:W5:Y:S02]  /*4ea0*/  LDG.E.U8 R156, desc[UR36][R8.64+0xa0] ;  /* 0x0000a024089c7981 */ /* 0x000f64000c1e1100 */
[----:B-----5:R-:W-:-:S05]  /*4eb0*/  PRMT R12, R156, 0x8880, RZ ;  /* 0x000088809c0c7816 */ /* 0x020fca00000000ff */
[----:B------:R-:W-:-:S07]  /*4ec0*/  IMAD R3, R12, R155, RZ ;  /* 0x0000009b0c037224 */ /* 0x000fce00078e02ff */
.L_x_198:
[----:B------:R-:W-:Y:S05]  /*4ed0*/  BSYNC B1 ;  /* 0x0000000000017941 */ /* 0x000fea0003800000 */
.L_x_197:
        /* <DEDUP_REMOVED lines=10> */
.L_x_200:
[----:B------:R-:W-:Y:S05]  /*4f80*/  BSYNC B1 ;  /* 0x0000000000017941 */ /* 0x000fea0003800000 */
.L_x_199:
[----:B------:R-:W-:Y:S01]  /*4f90*/  @!P2 IMAD R105, R105, R154, R3 ;  /* 0x0000009a6969a224 */ /* 0x000fe200078e0203 */
[----:B------:R-:W-:Y:S04]  /*4fa0*/  BSSY B1, `(.L_x_201) ;  /* 0x0000006000017945 */ /* 0x000fe80003800000 */
[----:B------:R0:W-:Y:S01]  /*4fb0*/  @!P2 STG.E.U8 desc[UR36][R4.64+0xa1], R105 ;  /* 0x0000a1690400a986 */ /* 0x0001e2000c101124 */
[----:B------:R-:W-:Y:S05]  /*4fc0*/  @P3 BRA `(.L_x_202) ;  /* 0x00000000000c3947 */ /* 0x000fea0003800000 */
[----:B------:R-:W5:Y:S02]  /*4fd0*/  LDG.E.U8 R156, desc[UR36][R10.64+0xa0] ;  /* 0x0000a0240a9c7981 */ /* 0x000f64000c1e1100 */
[----:B-----5:R-:W-:-:S05]  /*4fe0*/  PRMT R12, R156, 0x8880, RZ ;  /* 0x000088809c0c7816 */ /* 0x020fca00000000ff */
[----:B------:R-:W-:-:S07]  /*4ff0*/  IMAD R3, R12, R155, RZ ;  /* 0x0000009b0c037224 */ /* 0x000fce00078e02ff */
.L_x_202:
[----:B------:R-:W-:Y:S05]  /*5000*/  BSYNC B1 ;  /* 0x0000000000017941 */ /* 0x000fea0003800000 */
.L_x_201:
[----:B-1----:R-:W-:Y:S01]  /*5010*/  @!P3 IMAD R13, R106, R154, R3 ;  /* 0x0000009a6a0db224 */ /* 0x002fe200078e0203 */
[----:B------:R-:W-:Y:S04]  /*5020*/  BSSY B1, `(.L_x_203) ;  /* 0x0000006000017945 */ /* 0x000fe80003800000 */
[----:B------:R1:W-:Y:S01]  /*5030*/  @!P3 STG.E.U8 desc[UR36][R6.64+0xa0], R13 ;  /* 0x0000a00d0600b986 */ /* 0x0003e2000c101124 */
[----:B------:R-:W-:Y:S05]  /*5040*/  @P4 BRA `(.L_x_204) ;  /* 0x00000000000c4947 */ /* 0x000fea0003800000 */
[----:B------:R-:W5:Y:S02]  /*5050*/  LDG.E.U8 R156, desc[UR36][R10.64+0xa1] ;  /* 0x0000a1240a9c7981 */ /* 0x000f64000c1e1100 */
[----:B-----5:R-:W-:-:S05]  /*5060*/  PRMT R12, R156, 0x8880, RZ ;  /* 0x000088809c0c7816 */ /* 0x020fca00000000ff */
[----:B------:R-:W-:-:S07]  /*5070*/  IMAD R3, R12, R155, RZ ;  /* 0x0000009b0c037224 */ /* 0x000fce00078e02ff */
.L_x_204:
[----:B------:R-:W-:Y:S05]  /*5080*/  BSYNC B1 ;  /* 0x0000000000017941 */ /* 0x000fea0003800000 */
.L_x_203:
        /* <DEDUP_REMOVED lines=10> */
.L_x_206:
[----:B------:R-:W-:Y:S05]  /*5130*/  BSYNC B1 ;  /* 0x0000000000017941 */ /* 0x000fea0003800000 */
.L_x_205:
[----:B-1----:R-:W-:Y:S01]  /*5140*/  @!P2 IMAD R13, R108, R154, R3 ;  /* 0x0000009a6c0da224 */ /* 0x002fe200078e0203 */
[----:B------:R-:W-:Y:S04]  /*5150*/  BSSY B1, `(.L_x_207) ;  /* 0x0000006000017945 */ /* 0x000fe80003800000 */
[----:B------:R1:W-:Y:S01]  /*5160*/  @!P2 STG.E.U8 desc[UR36][R4.64+0xa8], R13 ;  /* 0x0000a80d0400a986 */ /* 0x0003e2000c101124 */
[----:B------:R-:W-:Y:S05]  /*5170*/  @P3 BRA `(.L_x_208) ;  /* 0x00000000000c3947 */ /* 0x000fea0003800000 */
[----:B------:R-:W5:Y:S02]  /*5180*/  LDG.E.U8 R156, desc[UR36][R8.64+0xa9] ;  /* 0x0000a924089c7981 */ /* 0x000f64000c1e1100 */
[----:B-----5:R-:W-:-:S05]  /*5190*/  PRMT R12, R156, 0x8880, RZ ;  /* 0x000088809c0c7816 */ /* 0x020fca00000000ff */
[----:B------:R-:W-:-:S07]  /*51a0*/  IMAD R3, R12, R155, RZ ;  /* 0x0000009b0c037224 */ /* 0x000fce00078e02ff */
.L_x_208:
[----:B------:R-:W-:Y:S05]  /*51b0*/  BSYNC B1 ;  /* 0x0000000000017941 */ /* 0x000fea0003800000 */
.L_x_207:
[----:B------:R-:W-:Y:S01]  /*51c0*/  @!P3 IMAD R109, R109, R154, R3 ;  /* 0x0000009a6d6db224 */ /* 0x000fe200078e0203 */
[----:B------:R-:W-:Y:S04]  /*51d0*/  BSSY B1, `(.L_x_209) ;  /* 0x0000006000017945 */ /* 0x000fe80003800000 */
[----:B------:R0:W-:Y:S01]  /*51e0*/  @!P3 STG.E.U8 desc[UR36][R4.64+0xa9], R109 ;  /* 0x0000a96d0400b986 */ /* 0x0001e2000c101124 */
[----:B------:R-:W-:Y:S05]  /*51f0*/  @P4 BRA `(.L_x_210) ;  /* 0x00000000000c4947 */ /* 0x000fea0003800000 */
[----:B------:R-:W5:Y:S02]  /*5200*/  LDG.E.U8 R156, desc[UR36][R10.64+0xa8] ;  /* 0x0000a8240a9c7981 */ /* 0x000f64000c1e1100 */
[----:B-----5:R-:W-:-:S05]  /*5210*/  PRMT R12, R156, 0x8880, RZ ;  /* 0x000088809c0c7816 */ /* 0x020fca00000000ff */
[----:B------:R-:W-:-:S07]  /*5220*/  IMAD R3, R12, R155, RZ ;  /* 0x0000009b0c037224 */ /* 0x000fce00078e02ff */
.L_x_210:
[----:B------:R-:W-:Y:S05]  /*5230*/  BSYNC B1 ;  /* 0x0000000000017941 */ /* 0x000fea0003800000 */
.L_x_209:
        /* <DEDUP_REMOVED lines=10> */
.L_x_212:
[----:B------:R-:W-:Y:S05]  /*52e0*/  BSYNC B1 ;  /* 0x0000000000017941 */ /* 0x000fea0003800000 */
.L_x_211:
[----:B------:R-:W-:Y:S01]  /*52f0*/  @!P2 IMAD R111, R111, R154, R3 ;  /* 0x0000009a6f6fa224 */ /* 0x000fe200078e0203 */
[----:B------:R-:W-:Y:S04]  /*5300*/  BSSY B1, `(.L_x_213) ;  /* 0x0000006000017945 */ /* 0x000fe80003800000 */
[----:B------:R0:W-:Y:S01]  /*5310*/  @!P2 STG.E.U8 desc[UR36][R6.64+0xa9], R111 ;  /* 0x0000a96f0600a986 */ /* 0x0001e2000c101124 */
[----:B------:R-:W-:Y:S05]  /*5320*/  @P3 BRA `(.L_x_214) ;  /* 0x00000000000c3947 */ /* 0x000fea0003800000 */
[----:B------:R-:W5:Y:S02]  /*5330*/  LDG.E.U8 R156, desc[UR36][R8.64+0xb0] ;  /* 0x0000b024089c7981 */ /* 0x000f64000c1e1100 */
[----:B-----5:R-:W-:-:S05]  /*5340*/  PRMT R12, R156, 0x8880, RZ ;  /* 0x000088809c0c7816 */ /* 0x020fca00000000ff */
[----:B------:R-:W-:-:S07]  /*5350*/  IMAD R3, R12, R155, RZ ;  /* 0x0000009b0c037224 */ /* 0x000fce00078e02ff */
.L_x_214:
[----:B------:R-:W-:Y:S05]  /*5360*/  BSYNC B1 ;  /* 0x0000000000017941 */ /* 0x000fea0003800000 */
.L_x_213:
[----:B-1----:R-:W-:Y:S01]  /*5370*/  @!P3 IMAD R13, R112, R154, R3 ;  /* 0x0000009a700db224 */ /* 0x002fe200078e0203 */
[----:B------:R-:W-:Y:S04]  /*5380*/  BSSY B1, `(.L_x_215) ;  /* 0x0000006000017945 */ /* 0x000fe80003800000 */
[----:B------:R1:W-:Y:S01]  /*5390*/  @!P3 STG.E.U8 desc[UR36][R4.64+0xb0], R13 ;  /* 0x0000b00d0400b986 */ /* 0x0003e2000c101124 */
[----:B------:R-:W-:Y:S05]  /*53a0*/  @P4 BRA `(.L_x_216) ;  /* 0x00000000000c4947 */ /* 0x000fea0003800000 */
[----:B------:R-:W5:Y:S02]  /*53b0*/  LDG.E.U8 R156, desc[UR36][R8.64+0xb1] ;  /* 0x0000b124089c7981 */ /* 0x000f64000c1e1100 */
[----:B-----5:R-:W-:-:S05]  /*53c0*/  PRMT R12, R156, 0x8880, RZ ;  /* 0x000088809c0c7816 */ /* 0x020fca00000000ff */
[----:B------:R-:W-:-:S07]  /*53d0*/  IMAD R3, R12, R155, RZ ;  /* 0x0000009b0c037224 */ /* 0x000fce00078e02ff */
.L_x_216:
[----:B------:R-:W-:Y:S05]  /*53e0*/  BSYNC B1 ;  /* 0x0000000000017941 */ /* 0x000fea0003800000 */
.L_x_215:
        /* <DEDUP_REMOVED lines=10> */
.L_x_218:
[----:B------:R-:W-:Y:S05]  /*5490*/  BSYNC B1 ;  /* 0x0000000000017941 */ /* 0x000fea0003800000 */
.L_x_217:
[----:B-1----:R-:W-:Y:S01]  /*54a0*/  @!P2 IMAD R13, R114, R154, R3 ;  /* 0x0000009a720da224 */ /* 0x002fe200078e0203 */
[----:B------:R-:W-:Y:S04]  /*54b0*/  BSSY B1, `(.L_x_219) ;  /* 0x0000006000017945 */ /* 0x000fe80003800000 */
[----:B------:R1:W-:Y:S01]  /*54c0*/  @!P2 STG.E.U8 desc[UR36][R6.64+0xb0], R13 ;  /* 0x0000b00d0600a986 */ /* 0x0003e2000c101124 */
[----:B------:R-:W-:Y:S05]  /*54d0*/  @P3 BRA `(.L_x_220) ;  /* 0x00000000000c3947 */ /* 0x000fea0003800000 */
[----:B------:R-:W5:Y:S02]  /*54e0*/  LDG.E.U8 R156, desc[UR36][R10.64+0xb1] ;  /* 0x0000b1240a9c7981 */ /* 0x000f64000c1e1100 */
[----:B-----5:R-:W-:-:S05]  /*54f0*/  PRMT R12, R156, 0x8880, RZ ;  /* 0x000088809c0c7816 */ /* 0x020fca00000000ff */
[----:B------:R-:W-:-:S07]  /*5500*/  IMAD R3, R12, R155, RZ ;  /* 0x0000009b0c037224 */ /* 0x000fce00078e02ff */
.L_x_220:
[----:B------:R-:W-:Y:S05]  /*5510*/  BSYNC B1 ;  /* 0x0000000000017941 */ /* 0x000fea0003800000 */
.L_x_219:
[----:B------:R-:W-:Y:S01]  /*5520*/  @!P3 IMAD R115, R115, R154, R3 ;  /* 0x0000009a7373b224 */ /* 0x000fe200078e0203 */
[----:B------:R-:W-:Y:S04]  /*5530*/  BSSY B1, `(.L_x_221) ;  /* 0x0000006000017945 */ /* 0x000fe80003800000 */
[----:B------:R0:W-:Y:S01]  /*5540*/  @!P3 STG.E.U8 desc[UR36][R6.64+0xb1], R115 ;  /* 0x0000b1730600b986 */ /* 0x0001e2000c101124 */
[----:B------:R-:W-:Y:S05]  /*5550*/  @P4 BRA `(.L_x_222) ;  /* 0x00000000000c4947 */ /* 0x000fea0003800000 */
[----:B------:R-:W5:Y:S02]  /*5560*/  LDG.E.U8 R156, desc[UR36][R8.64+0xb8] ;  /* 0x0000b824089c7981 */ /* 0x000f64000c1e1100 */
[----:B-----5:R-:W-:-:S05]  /*5570*/  PRMT R12, R156, 0x8880, RZ ;  /* 0x000088809c0c7816 */ /* 0x020fca00000000ff */
[----:B------:R-:W-:-:S07]  /*5580*/  IMAD R3, R12, R155, RZ ;  /* 0x0000009b0c037224 */ /* 0x000fce00078e02ff */
.L_x_222:
[----:B------:R-:W-:Y:S05]  /*5590*/  BSYNC B1 ;  /* 0x0000000000017941 */ /* 0x000fea0003800000 */
.L_x_221:
        /* <DEDUP_REMOVED lines=10> */
.L_x_224:
[----:B------:R-:W-:Y:S05]  /*5640*/  BSYNC B1 ;  /* 0x0000000000017941 */ /* 0x000fea0003800000 */
.L_x_223:
[----:B------:R-:W-:Y:S01]  /*5650*/  @!P2 IMAD R117, R117, R154, R3 ;  /* 0x0000009a7575a224 */ /* 0x000fe200078e0203 */
[----:B------:R-:W-:Y:S04]  /*5660*/  BSSY B1, `(.L_x_225) ;  /* 0x0000006000017945 */ /* 0x000fe80003800000 */
[----:B------:R0:W-:Y:S01]  /*5670*/  @!P2 STG.E.U8 desc[UR36][R4.64+0xb9], R117 ;  /* 0x0000b9750400a986 */ /* 0x0001e2000c101124 */
[----:B------:R-:W-:Y:S05]  /*5680*/  @P3 BRA `(.L_x_226) ;  /* 0x00000000000c3947 */ /* 0x000fea0003800000 */
[----:B------:R-:W5:Y:S02]  /*5690*/  LDG.E.U8 R156, desc[UR36][R10.64+0xb8] ;  /* 0x0000b8240a9c7981 */ /* 0x000f64000c1e1100 */
[----:B-----5:R-:W-:-:S05]  /*56a0*/  PRMT R12, R156, 0x8880, RZ ;  /* 0x000088809c0c7816 */ /* 0x020fca00000000ff */
[----:B------:R-:W-:-:S07]  /*56b0*/  IMAD R3, R12, R155, RZ ;  /* 0x0000009b0c037224 */ /* 0x000fce00078e02ff */
.L_x_226:
[----:B------:R-:W-:Y:S05]  /*56c0*/  BSYNC B1 ;  /* 0x0000000000017941 */ /* 0x000fea0003800000 */
.L_x_225:
[----:B-1----:R-:W-:Y:S01]  /*56d0*/  @!P3 IMAD R13, R118, R154, R3 ;  /* 0x0000009a760db224 */ /* 0x002fe200078e0203 */
[----:B------:R-:W-:Y:S04]  /*56e0*/  BSSY B1, `(.L_x_227) ;  /* 0x0000006000017945 */ /* 0x000fe80003800000 */
[----:B------:R1:W-:Y:S01]  /*56f0*/  @!P3 STG.E.U8 desc[UR36][R6.64+0xb8], R13 ;  /* 0x0000b80d0600b986 */ /* 0x0003e2000c101124 */
[----:B------:R-:W-:Y:S05]  /*5700*/  @P4 BRA `(.L_x_228) ;  /* 0x00000000000c4947 */ /* 0x000fea0003800000 */
[----:B------:R-:W5:Y:S02]  /*5710*/  LDG.E.U8 R156, desc[UR36][R10.64+0xb9] ;  /* 0x0000b9240a9c7981 */ /* 0x000f64000c1e1100 */
[----:B-----5:R-:W-:-:S05]  /*5720*/  PRMT R12, R156, 0x8880, RZ ;  /* 0x000088809c0c7816 */ /* 0x020fca00000000ff */
[----:B------:R-:W-:-:S07]  /*5730*/  IMAD R3, R12, R155, RZ ;  /* 0x0000009b0c037224 */ /* 0x000fce00078e02ff */
.L_x_228:
[----:B------:R-:W-:Y:S05]  /*5740*/  BSYNC B1 ;  /* 0x0000000000017941 */ /* 0x000fea0003800000 */
.L_x_227:
        /* <DEDUP_REMOVED lines=10> */
.L_x_230:
[----:B------:R-:W-:Y:S05]  /*57f0*/  BSYNC B1 ;  /* 0x0000000000017941 */ /* 0x000fea0003800000 */
.L_x_229:
[----:B-1----:R-:W-:Y:S01]  /*5800*/  @!P2 IMAD R13, R120, R154, R3 ;  /* 0x0000009a780da224 */ /* 0x002fe200078e0203 */
[----:B------:R-:W-:Y:S04]  /*5810*/  BSSY B1, `(.L_x_231) ;  /* 0x0000006000017945 */ /* 0x000fe80003800000 */
[----:B------:R1:W-:Y:S01]  /*5820*/  @!P2 STG.E.U8 desc[UR36][R4.64+0xc0], R13 ;  /* 0x0000c00d0400a986 */ /* 0x0003e2000c101124 */
[----:B------:R-:W-:Y:S05]  /*5830*/  @P3 BRA `(.L_x_232) ;  /* 0x00000000000c3947 */ /* 0x000fea0003800000 */
[----:B------:R-:W5:Y:S02]  /*5840*/  LDG.E.U8 R156, desc[UR36][R8.64+0xc1] ;  /* 0x0000c124089c7981 */ /* 0x000f64000c1e1100 */
[----:B-----5:R-:W-:-:S05]  /*5850*/  PRMT R12, R156, 0x8880, RZ ;  /* 0x000088809c0c7816 */ /* 0x020fca00000000ff */
[----:B------:R-:W-:-:S07]  /*5860*/  IMAD R3, R12, R155, RZ ;  /* 0x0000009b0c037224 */ /* 0x000fce00078e02ff */
.L_x_232:
[----:B------:R-:W-:Y:S05]  /*5870*/  BSYNC B1 ;  /* 0x0000000000017941 */ /* 0x000fea0003800000 */
.L_x_231:
[----:B------:R-:W-:Y:S01]  /*5880*/  @!P3 IMAD R121, R121, R154, R3 ;  /* 0x0000009a7979b224 */ /* 0x000fe200078e0203 */
[----:B------:R-:W-:Y:S04]  /*5890*/  BSSY B1, `(.L_x_233) ;  /* 0x0000006000017945 */ /* 0x000fe80003800000 */
[----:B------:R0:W-:Y:S01]  /*58a0*/  @!P3 STG.E.U8 desc[UR36][R4.64+0xc1], R121 ;  /* 0x0000c1790400b986 */ /* 0x0001e2000c101124 */
[----:B------:R-:W-:Y:S05]  /*58b0*/  @P4 BRA `(.L_x_234) ;  /* 0x00000000000c4947 */ /* 0x000fea0003800000 */
[----:B------:R-:W5:Y:S02]  /*58c0*/  LDG.E.U8 R156, desc[UR36][R10.64+0xc0] ;  /* 0x0000c0240a9c7981 */ /* 0x000f64000c1e1100 */
[----:B-----5:R-:W-:-:S05]  /*58d0*/  PRMT R12, R156, 0x8880, RZ ;  /* 0x000088809c0c7816 */ /* 0x020fca00000000ff */
[----:B------:R-:W-:-:S07]  /*58e0*/  IMAD R3, R12, R155, RZ ;  /* 0x0000009b0c037224 */ /* 0x000fce00078e02ff */
.L_x_234:
[----:B------:R-:W-:Y:S05]  /*58f0*/  BSYNC B1 ;  /* 0x0000000000017941 */ /* 0x000fea0003800000 */
.L_x_233:
        /* <DEDUP_REMOVED lines=10> */
.L_x_236:
[----:B------:R-:W-:Y:S05]  /*59a0*/  BSYNC B1 ;  /* 0x0000000000017941 */ /* 0x000fea0003800000 */
.L_x_235:
[----:B------:R-:W-:Y:S01]  /*59b0*/  @!P2 IMAD R123, R123, R154, R3 ;  /* 0x0000009a7b7ba224 */ /* 0x000fe200078e0203 */
[----:B------:R-:W-:Y:S04]  /*59c0*/  BSSY B1, `(.L_x_237) ;  /* 0x0000006000017945 */ /* 0x000fe80003800000 */
[----:B------:R0:W-:Y:S01]  /*59d0*/  @!P2 STG.E.U8 desc[UR36][R6.64+0xc1], R123 ;  /* 0x0000c17b0600a986 */ /* 0x0001e2000c101124 */
[----:B------:R-:W-:Y:S05]  /*59e0*/  @P3 BRA `(.L_x_238) ;  /* 0x00000000000c3947 */ /* 0x000fea0003800000 */
[----:B------:R-:W5:Y:S02]  /*59f0*/  LDG.E.U8 R156, desc[UR36][R8.64+0xc8] ;  /* 0x0000c824089c7981 */ /* 0x000f64000c1e1100 */
[----:B-----5:R-:W-:-:S05]  /*5a00*/  PRMT R12, R156, 0x8880, RZ ;  /* 0x000088809c0c7816 */ /* 0x020fca00000000ff */
[----:B------:R-:W-:-:S07]  /*5a10*/  IMAD R3, R12, R155, RZ ;  /* 0x0000009b0c037224 */ /* 0x000fce00078e02ff */
.L_x_238:
[----:B------:R-:W-:Y:S05]  /*5a20*/  BSYNC B1 ;  /* 0x0000000000017941 */ /* 0x000fea0003800000 */
.L_x_237:
[----:B-1----:R-:W-:Y:S01]  /*5a30*/  @!P3 IMAD R13, R124, R154, R3 ;  /* 0x0000009a7c0db224 */ /* 0x002fe200078e0203 */
[----:B------:R-:W-:Y:S04]  /*5a40*/  BSSY B1, `(.L_x_239) ;  /* 0x0000006000017945 */ /* 0x000fe80003800000 */
[----:B------:R1:W-:Y:S01]  /*5a50*/  @!P3 STG.E.U8 desc[UR36][R4.64+0xc8], R13 ;  /* 0x0000c80d0400b986 */ /* 0x0003e2000c101124 */
[----:B------:R-:W-:Y:S05]  /*5a60*/  @P4 BRA `(.L_x_240) ;  /* 0x00000000000c4947 */ /* 0x000fea0003800000 */
[----:B------:R-:W5:Y:S02]  /*5a70*/  LDG.E.U8 R156, desc[UR36][R8.64+0xc9] ;  /* 0x0000c924089c7981 */ /* 0x000f64000c1e1100 */
[----:B-----5:R-:W-:-:S05]  /*5a80*/  PRMT R12, R156, 0x8880, RZ ;  /* 0x000088809c0c7816 */ /* 0x020fca00000000ff */
[----:B------:R-:W-:-:S07]  /*5a90*/  IMAD R3, R12, R155, RZ ;  /* 0x0000009b0c037224 */ /* 0x000fce00078e02ff */
.L_x_240:
[----:B------:R-:W-:Y:S05]  /*5aa0*/  BSYNC B1 ;  /* 0x0000000000017941 */ /* 0x000fea0003800000 */
.L_x_239:
        /* <DEDUP_REMOVED lines=10> */
.L_x_242:
[----:B------:R-:W-:Y:S05]  /*5b50*/  BSYNC B1 ;  /* 0x0000000000017941 */ /* 0x000fea0003800000 */
.L_x_241:
[----:B-1----:R-:W-:Y:S01]  /*5b60*/  @!P2 IMAD R13, R126, R154, R3 ;  /* 0x0000009a7e0da224 */ /* 0x002fe200078e0203 */
[----:B------:R-:W-:Y:S04]  /*5b70*/  BSSY B1, `(.L_x_243) ;  /* 0x0000006000017945 */ /* 0x000fe80003800000 */
[----:B------:R1:W-:Y:S01]  /*5b80*/  @!P2 STG.E.U8 desc[UR36][R6.64+0xc8], R13 ;  /* 0x0000c80d0600a986 */ /* 0x0003e2000c101124 */
[----:B------:R-:W-:Y:S05]  /*5b90*/  @P3 BRA `(.L_x_244) ;  /* 0x00000000000c3947 */ /* 0x000fea0003800000 */
[----:B------:R-:W5:Y:S02]  /*5ba0*/  LDG.E.U8 R156, desc[UR36][R10.64+0xc9] ;  /* 0x0000c9240a9c7981 */ /* 0x000f64000c1e1100 */
[----:B-----5:R-:W-:-:S05]  /*5bb0*/  PRMT R12, R156, 0x8880, RZ ;  /* 0x000088809c0c7816 */ /* 0x020fca00000000ff */
[----:B------:R-:W-:-:S07]  /*5bc0*/  IMAD R3, R12, R155, RZ ;  /* 0x0000009b0c037224 */ /* 0x000fce00078e02ff */
.L_x_244:
[----:B------:R-:W-:Y:S05]  /*5bd0*/  BSYNC B1 ;  /* 0x0000000000017941 */ /* 0x000fea0003800000 */
.L_x_243:
[----:B------:R-:W-:Y:S01]  /*5be0*/  @!P3 IMAD R127, R127, R154, R3 ;  /* 0x0000009a7f7fb224 */ /* 0x000fe200078e0203 */
[----:B------:R-:W-:Y:S04]  /*5bf0*/  BSSY B1, `(.L_x_245) ;  /* 0x0000006000017945 */ /* 0x000fe80003800000 */
[----:B------:R0:W-:Y:S01]  /*5c00*/  @!P3 STG.E.U8 desc[UR36][R6.64+0xc9], R127 ;  /* 0x0000c97f0600b986 */ /* 0x0001e2000c101124 */
[----:B------:R-:W-:Y:S05]  /*5c10*/  @P4 BRA `(.L_x_246) ;  /* 0x00000000000c4947 */ /* 0x000fea0003800000 */
[----:B------:R-:W5:Y:S02]  /*5c20*/  LDG.E.U8 R156, desc[UR36][R8.64+0xd0] ;  /* 0x0000d024089c7981 */ /* 0x000f64000c1e1100 */
[----:B-----5:R-:W-:-:S05]  /*5c30*/  PRMT R12, R156, 0x8880, RZ ;  /* 0x000088809c0c7816 */ /* 0x020fca00000000ff */
[----:B------:R-:W-:-:S07]  /*5c40*/  IMAD R3, R12, R155, RZ ;  /* 0x0000009b0c037224 */ /* 0x000fce00078e02ff */
.L_x_246:
[----:B------:R-:W-:Y:S05]  /*5c50*/  BSYNC B1 ;  /* 0x0000000000017941 */ /* 0x000fea0003800000 */
.L_x_245:
        /* <DEDUP_REMOVED lines=10> */
.L_x_248:
[----:B------:R-:W-:Y:S05]  /*5d00*/  BSYNC B1 ;  /* 0x0000000000017941 */ /* 0x000fea0003800000 */
.L_x_247:
[----:B------:R-:W-:Y:S01]  /*5d10*/  @!P2 IMAD R129, R129, R154, R3 ;  /* 0x0000009a8181a224 */ /* 0x000fe200078e0203 */
[----:B------:R-:W-:Y:S04]  /*5d20*/  BSSY B1, `(.L_x_249) ;  /* 0x0000006000017945 */ /* 0x000fe80003800000 */
[----:B------:R0:W-:Y:S01]  /*5d30*/  @!P2 STG.E.U8 desc[UR36][R4.64+0xd1], R129 ;  /* 0x0000d1810400a986 */ /* 0x0001e2000c101124 */
[----:B------:R-:W-:Y:S05]  /*5d40*/  @P3 BRA `(.L_x_250) ;  /* 0x00000000000c3947 */ /* 0x000fea0003800000 */
[----:B------:R-:W5:Y:S02]  /*5d50*/  LDG.E.U8 R156, desc[UR36][R10.64+0xd0] ;  /* 0x0000d0240a9c7981 */ /* 0x000f64000c1e1100 */
[----:B-----5:R-:W-:-:S05]  /*5d60*/  PRMT R12, R156, 0x8880, RZ ;  /* 0x000088809c0c7816 */ /* 0x020fca00000000ff */
[----:B------:R-:W-:-:S07]  /*5d70*/  IMAD R3, R12, R155, RZ ;  /* 0x0000009b0c037224 */ /* 0x000fce00078e02ff */
.L_x_250:
[----:B------:R-:W-:Y:S05]  /*5d80*/  BSYNC B1 ;  /* 0x0000000000017941 */ /* 0x000fea0003800000 */
.L_x_249:
[----:B-1----:R-:W-:Y:S01]  /*5d90*/  @!P3 IMAD R13, R130, R154, R3 ;  /* 0x0000009a820db224 */ /* 0x002fe200078e0203 */
[----:B------:R-:W-:Y:S04]  /*5da0*/  BSSY B1, `(.L_x_251) ;  /* 0x0000006000017945 */ /* 0x000fe80003800000 */
[----:B------:R1:W-:Y:S01]  /*5db0*/  @!P3 STG.E.U8 desc[UR36][R6.64+0xd0], R13 ;  /* 0x0000d00d0600b986 */ /* 0x0003e2000c101124 */
[----:B------:R-:W-:Y:S05]  /*5dc0*/  @P4 BRA `(.L_x_252) ;  /* 0x00000000000c4947 */ /* 0x000fea0003800000 */
[----:B------:R-:W5:Y:S02]  /*5dd0*/  LDG.E.U8 R156, desc[UR36][R10.64+0xd1] ;  /* 0x0000d1240a9c7981 */ /* 0x000f64000c1e1100 */
[----:B-----5:R-:W-:-:S05]  /*5de0*/  PRMT R12, R156, 0x8880, RZ ;  /* 0x000088809c0c7816 */ /* 0x020fca00000000ff */
[----:B------:R-:W-:-:S07]  /*5df0*/  IMAD R3, R12, R155, RZ ;  /* 0x0000009b0c037224 */ /* 0x000fce00078e02ff */
.L_x_252:
[----:B------:R-:W-:Y:S05]  /*5e00*/  BSYNC B1 ;  /* 0x0000000000017941 */ /* 0x000fea0003800000 */
.L_x_251:
        /* <DEDUP_REMOVED lines=10> */
.L_x_254:
[----:B------:R-:W-:Y:S05]  /*5eb0*/  BSYNC B1 ;  /* 0x0000000000017941 */ /* 0x000fea0003800000 */
.L_x_253:
[----:B-1----:R-:W-:Y:S01]  /*5ec0*/  @!P2 IMAD R13, R132, R154, R3 ;  /* 0x0000009a840da224 */ /* 0x002fe200078e0203 */
[----:B------:R-:W-:Y:S04]  /*5ed0*/  BSSY B1, `(.L_x_255) ;  /* 0x0000006000017945 */ /* 0x000fe80003800000 */
[----:B------:R1:W-:Y:S01]  /*5ee0*/  @!P2 STG.E.U8 desc[UR36][R4.64+0xd8], R13 ;  /* 0x0000d80d0400a986 */ /* 0x0003e2000c101124 */
[----:B------:R-:W-:Y:S05]  /*5ef0*/  @P3 BRA `(.L_x_256) ;  /* 0x00000000000c3947 */ /* 0x000fea0003800000 */
[----:B------:R-:W5:Y:S02]  /*5f00*/  LDG.E.U8 R156, desc[UR36][R8.64+0xd9] ;  /* 0x0000d924089c7981 */ /* 0x000f64000c1e1100 */
[----:B-----5:R-:W-:-:S05]  /*5f10*/  PRMT R12, R156, 0x8880, RZ ;  /* 0x000088809c0c7816 */ /* 0x020fca00000000ff */
[----:B------:R-:W-:-:S07]  /*5f20*/  IMAD R3, R12, R155, RZ ;  /* 0x0000009b0c037224 */ /* 0x000fce00078e02ff */
.L_x_256:
[----:B------:R-:W-:Y:S05]  /*5f30*/  BSYNC B1 ;  /* 0x0000000000017941 */ /* 0x000fea0003800000 */
.L_x_255:
[----:B------:R-:W-:Y:S01]  /*5f40*/  @!P3 IMAD R133, R133, R154, R3 ;  /* 0x0000009a8585b224 */ /* 0x000fe200078e0203 */
[----:B------:R-:W-:Y:S04]  /*5f50*/  BSSY B1, `(.L_x_257) ;  /* 0x0000006000017945 */ /* 0x000fe80003800000 */
[----:B------:R0:W-:Y:S01]  /*5f60*/  @!P3 STG.E.U8 desc[UR36][R4.64+0xd9], R133 ;  /* 0x0000d9850400b986 */ /* 0x0001e2000c101124 */
[----:B------:R-:W-:Y:S05]  /*5f70*/  @P4 BRA `(.L_x_258) ;  /* 0x00000000000c4947 */ /* 0x000fea0003800000 */
[----:B------:R-:W5:Y:S02]  /*5f80*/  LDG.E.U8 R156, desc[UR36][R10.64+0xd8] ;  /* 0x0000d8240a9c7981 */ /* 0x000f64000c1e1100 */
[----:B-----5:R-:W-:-:S05]  /*5f90*/  PRMT R12, R156, 0x8880, RZ ;  /* 0x000088809c0c7816 */ /* 0x020fca00000000ff */
[----:B------:R-:W-:-:S07]  /*5fa0*/  IMAD R3, R12, R155, RZ ;  /* 0x0000009b0c037224 */ /* 0x000fce00078e02ff */
.L_x_258:
[----:B------:R-:W-:Y:S05]  /*5fb0*/  BSYNC B1 ;  /* 0x0000000000017941 */ /* 0x000fea0003800000 */
.L_x_257:
        /* <DEDUP_REMOVED lines=10> */
.L_x_260:
[----:B------:R-:W-:Y:S05]  /*6060*/  BSYNC B1 ;  /* 0x0000000000017941 */ /* 0x000fea0003800000 */
.L_x_259:
[----:B------:R-:W-:Y:S01]  /*6070*/  @!P2 IMAD R135, R135, R154, R3 ;  /* 0x0000009a8787a224 */ /* 0x000fe200078e0203 */
[----:B------:R-:W-:Y:S04]  /*6080*/  BSSY B1, `(.L_x_261) ;  /* 0x0000006000017945 */ /* 0x000fe80003800000 */
[----:B------:R0:W-:Y:S01]  /*6090*/  @!P2 STG.E.U8 desc[UR36][R6.64+0xd9], R135 ;  /* 0x0000d9870600a986 */ /* 0x0001e2000c101124 */
[----:B------:R-:W-:Y:S05]  /*60a0*/  @P3 BRA `(.L_x_262) ;  /* 0x00000000000c3947 */ /* 0x000fea0003800000 */
[----:B------:R-:W5:Y:S02]  /*60b0*/  LDG.E.U8 R156, desc[UR36][R8.64+0xe0] ;  /* 0x0000e024089c7981 */ /* 0x000f64000c1e1100 */
[----:B-----5:R-:W-:-:S05]  /*60c0*/  PRMT R12, R156, 0x8880, RZ ;  /* 0x000088809c0c7816 */ /* 0x020fca00000000ff */
[----:B------:R-:W-:-:S07]  /*60d0*/  IMAD R3, R12, R155, RZ ;  /* 0x0000009b0c037224 */ /* 0x000fce00078e02ff */
.L_x_262:
[----:B------:R-:W-:Y:S05]  /*60e0*/  BSYNC B1 ;  /* 0x0000000000017941 */ /* 0x000fea0003800000 */
.L_x_261:
[----:B-1----:R-:W-:Y:S01]  /*60f0*/  @!P3 IMAD R13, R136, R154, R3 ;  /* 0x0000009a880db224 */ /* 0x002fe200078e0203 */
[----:B------:R-:W-:Y:S04]  /*6100*/  BSSY B1, `(.L_x_263) ;  /* 0x0000006000017945 */ /* 0x000fe80003800000 */
[----:B------:R1:W-:Y:S01]  /*6110*/  @!P3 STG.E.U8 desc[UR36][R4.64+0xe0], R13 ;  /* 0x0000e00d0400b986 */ /* 0x0003e2000c101124 */
[----:B------:R-:W-:Y:S05]  /*6120*/  @P4 BRA `(.L_x_264) ;  /* 0x00000000000c4947 */ /* 0x000fea0003800000 */
[----:B------:R-:W5:Y:S02]  /*6130*/  LDG.E.U8 R156, desc[UR36][R8.64+0xe1] ;  /* 0x0000e124089c7981 */ /* 0x000f64000c1e1100 */
[----:B-----5:R-:W-:-:S05]  /*6140*/  PRMT R12, R156, 0x8880, RZ ;  /* 0x000088809c0c7816 */ /* 0x020fca00000000ff */
[----:B------:R-:W-:-:S07]  /*6150*/  IMAD R3, R12, R155, RZ ;  /* 0x0000009b0c037224 */ /* 0x000fce00078e02ff */
.L_x_264:
[----:B------:R-:W-:Y:S05]  /*6160*/  BSYNC B1 ;  /* 0x0000000000017941 */ /* 0x000fea0003800000 */
.L_x_263:
        /* <DEDUP_REMOVED lines=10> */
.L_x_266:
[----:B------:R-:W-:Y:S05]  /*6210*/  BSYNC B1 ;  /* 0x0000000000017941 */ /* 0x000fea0003800000 */
.L_x_265:
[----:B-1----:R-:W-:Y:S01]  /*6220*/  @!P2 IMAD R13, R138, R154, R3 ;  /* 0x0000009a8a0da224 */ /* 0x002fe200078e0203 */
[----:B------:R-:W-:Y:S04]  /*6230*/  BSSY B1, `(.L_x_267) ;  /* 0x0000006000017945 */ /* 0x000fe80003800000 */
[----:B------:R1:W-:Y:S01]  /*6240*/  @!P2 STG.E.U8 desc[UR36][R6.64+0xe0], R13 ;  /* 0x0000e00d0600a986 */ /* 0x0003e2000c101124 */
[----:B------:R-:W-:Y:S05]  /*6250*/  @P3 BRA `(.L_x_268) ;  /* 0x00000000000c3947 */ /* 0x000fea0003800000 */
[----:B------:R-:W5:Y:S02]  /*6260*/  LDG.E.U8 R156, desc[UR36][R10.64+0xe1] ;  /* 0x0000e1240a9c7981 */ /* 0x000f64000c1e1100 */
[----:B-----5:R-:W-:-:S05]  /*6270*/  PRMT R12, R156, 0x8880, RZ ;  /* 0x000088809c0c7816 */ /* 0x020fca00000000ff */
[----:B------:R-:W-:-:S07]  /*6280*/  IMAD R3, R12, R155, RZ ;  /* 0x0000009b0c037224 */ /* 0x000fce00078e02ff */
.L_x_268:
[----:B------:R-:W-:Y:S05]  /*6290*/  BSYNC B1 ;  /* 0x0000000000017941 */ /* 0x000fea0003800000 */
.L_x_267:
[----:B------:R-:W-:Y:S01]  /*62a0*/  @!P3 IMAD R139, R139, R154, R3 ;  /* 0x0000009a8b8bb224 */ /* 0x000fe200078e0203 */
[----:B------:R-:W-:Y:S04]  /*62b0*/  BSSY B1, `(.L_x_269) ;  /* 0x0000006000017945 */ /* 0x000fe80003800000 */
[----:B------:R0:W-:Y:S01]  /*62c0*/  @!P3 STG.E.U8 desc[UR36][R6.64+0xe1], R139 ;  /* 0x0000e18b0600b986 */ /* 0x0001e2000c101124 */
[----:B------:R-:W-:Y:S05]  /*62d0*/  @P4 BRA `(.L_x_270) ;  /* 0x00000000000c4947 */ /* 0x000fea0003800000 */
[----:B------:R-:W5:Y:S02]  /*62e0*/  LDG.E.U8 R156, desc[UR36][R8.64+0xe8] ;  /* 0x0000e824089c7981 */ /* 0x000f64000c1e1100 */
[----:B-----5:R-:W-:-:S05]  /*62f0*/  PRMT R12, R156, 0x8880, RZ ;  /* 0x000088809c0c7816 */ /* 0x020fca00000000ff */
[----:B------:R-:W-:-:S07]  /*6300*/  IMAD R3, R12, R155, RZ ;  /* 0x0000009b0c037224 */ /* 0x000fce00078e02ff */
.L_x_270:
[----:B------:R-:W-:Y:S05]  /*6310*/  BSYNC B1 ;  /* 0x0000000000017941 */ /* 0x000fea0003800000 */
.L_x_269:
        /* <DEDUP_REMOVED lines=10> */
.L_x_272:
[----:B------:R-:W-:Y:S05]  /*63c0*/  BSYNC B1 ;  /* 0x0000000000017941 */ /* 0x000fea0003800000 */
.L_x_271:
[----:B------:R-:W-:Y:S01]  /*63d0*/  @!P2 IMAD R141, R141, R154, R3 ;  /* 0x0000009a8d8da224 */ /* 0x000fe200078e0203 */
[----:B------:R-:W-:Y:S04]  /*63e0*/  BSSY B1, `(.L_x_273) ;  /* 0x0000006000017945 */ /* 0x000fe80003800000 */
[----:B------:R0:W-:Y:S01]  /*63f0*/  @!P2 STG.E.U8 desc[UR36][R4.64+0xe9], R141 ;  /* 0x0000e98d0400a986 */ /* 0x0001e2000c101124 */
[----:B------:R-:W-:Y:S05]  /*6400*/  @P3 BRA `(.L_x_274) ;  /* 0x00000000000c3947 */ /* 0x000fea0003800000 */
[----:B------:R-:W5:Y:S02]  /*6410*/  LDG.E.U8 R156, desc[UR36][R10.64+0xe8] ;  /* 0x0000e8240a9c7981 */ /* 0x000f64000c1e1100 */
[----:B-----5:R-:W-:-:S05]  /*6420*/  PRMT R12, R156, 0x8880, RZ ;  /* 0x000088809c0c7816 */ /* 0x020fca00000000ff */
[----:B------:R-:W-:-:S07]  /*6430*/  IMAD R3, R12, R155, RZ ;  /* 0x0000009b0c037224 */ /* 0x000fce00078e02ff */
.L_x_274:
[----:B------:R-:W-:Y:S05]  /*6440*/  BSYNC B1 ;  /* 0x0000000000017941 */ /* 0x000fea0003800000 */
.L_x_273:
[----:B-1----:R-:W-:Y:S01]  /*6450*/  @!P3 IMAD R13, R142, R154, R3 ;  /* 0x0000009a8e0db224 */ /* 0x002fe200078e0203 */
[----:B------:R-:W-:Y:S04]  /*6460*/  BSSY B1, `(.L_x_275) ;  /* 0x0000006000017945 */ /* 0x000fe80003800000 */
[----:B------:R1:W-:Y:S01]  /*6470*/  @!P3 STG.E.U8 desc[UR36][R6.64+0xe8], R13 ;  /* 0x0000e80d0600b986 */ /* 0x0003e2000c101124 */
[----:B------:R-:W-:Y:S05]  /*6480*/  @P4 BRA `(.L_x_276) ;  /* 0x00000000000c4947 */ /* 0x000fea0003800000 */
[----:B------:R-:W5:Y:S02]  /*6490*/  LDG.E.U8 R156, desc[UR36][R10.64+0xe9] ;  /* 0x0000e9240a9c7981 */ /* 0x000f64000c1e1100 */
[----:B-----5:R-:W-:-:S05]  /*64a0*/  PRMT R12, R156, 0x8880, RZ ;  /* 0x000088809c0c7816 */ /* 0x020fca00000000ff */
[----:B------:R-:W-:-:S07]  /*64b0*/  IMAD R3, R12, R155, RZ ;  /* 0x0000009b0c037224 */ /* 0x000fce00078e02ff */
.L_x_276:
[----:B------:R-:W-:Y:S05]  /*64c0*/  BSYNC B1 ;  /* 0x0000000000017941 */ /* 0x000fea0003800000 */
.L_x_275:
        /* <DEDUP_REMOVED lines=10> */
.L_x_278:
[----:B------:R-:W-:Y:S05]  /*6570*/  BSYNC B1 ;  /* 0x0000000000017941 */ /* 0x000fea0003800000 */
.L_x_277:
[----:B-1----:R-:W-:Y:S01]  /*6580*/  @!P2 IMAD R13, R144, R154, R3 ;  /* 0x0000009a900da224 */ /* 0x002fe200078e0203 */
[----:B------:R-:W-:Y:S04]  /*6590*/  BSSY B1, `(.L_x_279) ;  /* 0x0000006000017945 */ /* 0x000fe80003800000 */
[----:B------:R1:W-:Y:S01]  /*65a0*/  @!P2 STG.E.U8 desc[UR36][R4.64+0xf0], R13 ;  /* 0x0000f00d0400a986 */ /* 0x0003e2000c101124 */
[----:B------:R-:W-:Y:S05]  /*65b0*/  @P3 BRA `(.L_x_280) ;  /* 0x00000000000c3947 */ /* 0x000fea0003800000 */
[----:B------:R-:W5:Y:S02]  /*65c0*/  LDG.E.U8 R156, desc[UR36][R8.64+0xf1] ;  /* 0x0000f124089c7981 */ /* 0x000f64000c1e1100 */
[----:B-----5:R-:W-:-:S05]  /*65d0*/  PRMT R12, R156, 0x8880, RZ ;  /* 0x000088809c0c7816 */ /* 0x020fca00000000ff */
[----:B------:R-:W-:-:S07]  /*65e0*/  IMAD R3, R12, R155, RZ ;  /* 0x0000009b0c037224 */ /* 0x000fce00078e02ff */
.L_x_280:
[----:B------:R-:W-:Y:S05]  /*65f0*/  BSYNC B1 ;  /* 0x0000000000017941 */ /* 0x000fea0003800000 */
.L_x_279:
[----:B------:R-:W-:Y:S01]  /*6600*/  @!P3 IMAD R145, R145, R154, R3 ;  /* 0x0000009a9191b224 */ /* 0x000fe200078e0203 */
[----:B------:R-:W-:Y:S04]  /*6610*/  BSSY B1, `(.L_x_281) ;  /* 0x0000006000017945 */ /* 0x000fe80003800000 */
[----:B------:R0:W-:Y:S01]  /*6620*/  @!P3 STG.E.U8 desc[UR36][R4.64+0xf1], R145 ;  /* 0x0000f1910400b986 */ /* 0x0001e2000c101124 */
[----:B------:R-:W-:Y:S05]  /*6630*/  @P4 BRA `(.L_x_282) ;  /* 0x00000000000c4947 */ /* 0x000fea0003800000 */
[----:B------:R-:W5:Y:S02]  /*6640*/  LDG.E.U8 R156, desc[UR36][R10.64+0xf0] ;  /* 0x0000f0240a9c7981 */ /* 0x000f64000c1e1100 */
[----:B-----5:R-:W-:-:S05]  /*6650*/  PRMT R12, R156, 0x8880, RZ ;  /* 0x000088809c0c7816 */ /* 0x020fca00000000ff */
[----:B------:R-:W-:-:S07]  /*6660*/  IMAD R3, R12, R155, RZ ;  /* 0x0000009b0c037224 */ /* 0x000fce00078e02ff */
.L_x_282:
[----:B------:R-:W-:Y:S05]  /*6670*/  BSYNC B1 ;  /* 0x0000000000017941 */ /* 0x000fea0003800000 */
.L_x_281:
[----:B------:R-:W-:Y:S01]  /*6680*/  ISETP.LT.OR P2, PT, R0, 0xf2, !P0 ;  /* 0x000000f20000780c */ /* 0x000fe20004741670 */
[----:B-1----:R-:W-:Y:S01]  /*6690*/  @!P4 IMAD R13, R146, R154, R3 ;  /* 0x0000009a920dc224 */ /* 0x002fe200078e0203 */
[----:B------:R-:W-:Y:S01]  /*66a0*/  BSSY B1, `(.L_x_283) ;  /* 0x0000009000017945 */ /* 0x000fe20003800000 */
[C---:B------:R-:W-:Y:S02]  /*66b0*/  ISETP.LT.OR P3, PT, R0.reuse, 0xf9, !P1 ;  /* 0x000000f90000780c */ /* 0x040fe40004f61670 */
[C---:B------:R-:W-:Y:S01]  /*66c0*/  ISETP.LT.OR P1, PT, R0.reuse, 0xfa, !P1 ;  /* 0x000000fa0000780c */ /* 0x040fe20004f21670 */
[----:B------:R1:W-:Y:S01]  /*66d0*/  @!P4 STG.E.U8 desc[UR36][R6.64+0xf0], R13 ;  /* 0x0000f00d0600c986 */ /* 0x0003e2000c101124 */
[----:B------:R-:W-:-:S06]  /*66e0*/  ISETP.LT.OR P4, PT, R0, 0xf9, !P0 ;  /* 0x000000f90000780c */ /* 0x000fcc0004781670 */
[----:B------:R-:W-:Y:S07]  /*66f0*/  @P2 BRA `(.L_x_284) ;  /* 0x00000000000c2947 */ /* 0x000fee0003800000 */
[----:B------:R-:W5:Y:S02]  /*6700*/  LDG.E.U8 R156, desc[UR36][R10.64+0xf1] ;  /* 0x0000f1240a9c7981 */ /* 0x000f64000c1e1100 */
[----:B-----5:R-:W-:-:S05]  /*6710*/  PRMT R12, R156, 0x8880, RZ ;  /* 0x000088809c0c7816 */ /* 0x020fca00000000ff */
[----:B------:R-:W-:-:S07]  /*6720*/  IMAD R3, R12, R155, RZ ;  /* 0x0000009b0c037224 */ /* 0x000fce00078e02ff */
.L_x_284:
[----:B------:R-:W-:Y:S05]  /*6730*/  BSYNC B1 ;  /* 0x0000000000017941 */ /* 0x000fea0003800000 */
.L_x_283:
[----:B------:R-:W-:Y:S01]  /*6740*/  @!P2 IMAD R147, R147, R154, R3 ;  /* 0x0000009a9393a224 */ /* 0x000fe200078e0203 */
[----:B------:R-:W-:Y:S04]  /*6750*/  BSSY B1, `(.L_x_285) ;  /* 0x0000006000017945 */ /* 0x000fe80003800000 */
[----:B------:R0:W-:Y:S01]  /*6760*/  @!P2 STG.E.U8 desc[UR36][R6.64+0xf1], R147 ;  /* 0x0000f1930600a986 */ /* 0x0001e2000c101124 */
[----:B------:R-:W-:Y:S05]  /*6770*/  @P3 BRA `(.L_x_286) ;  /* 0x00000000000c3947 */ /* 0x000fea0003800000 */
[----:B------:R-:W5:Y:S02]  /*6780*/  LDG.E.U8 R156, desc[UR36][R8.64+0xf8] ;  /* 0x0000f824089c7981 */ /* 0x000f64000c1e1100 */
[----:B-----5:R-:W-:-:S05]  /*6790*/  PRMT R12, R156, 0x8880, RZ ;  /* 0x000088809c0c7816 */ /* 0x020fca00000000ff */
[----:B------:R-:W-:-:S07]  /*67a0*/  IMAD R3, R12, R155, RZ ;  /* 0x0000009b0c037224 */ /* 0x000fce00078e02ff */
.L_x_286:
[----:B------:R-:W-:Y:S05]  /*67b0*/  BSYNC B1 ;  /* 0x0000000000017941 */ /* 0x000fea0003800000 */
.L_x_285:
[----:B-1----:R-:W-:Y:S01]  /*67c0*/  @!P3 IMAD R13, R148, R154, R3 ;  /* 0x0000009a940db224 */ /* 0x002fe200078e0203 */
[----:B------:R-:W-:Y:S04]  /*67d0*/  BSSY B1, `(.L_x_287) ;  /* 0x0000006000017945 */ /* 0x000fe80003800000 */
[----:B------:R1:W-:Y:S01]  /*67e0*/  @!P3 STG.E.U8 desc[UR36][R4.64+0xf8], R13 ;  /* 0x0000f80d0400b986 */ /* 0x0003e2000c101124 */
[----:B------:R-:W-:Y:S05]  /*67f0*/  @P1 BRA `(.L_x_288) ;  /* 0x00000000000c1947 */ /* 0x000fea0003800000 */
[----:B------:R-:W5:Y:S02]  /*6800*/  LDG.E.U8 R156, desc[UR36][R8.64+0xf9] ;  /* 0x0000f924089c7981 */ /* 0x000f64000c1e1100 */
[----:B-----5:R-:W-:-:S05]  /*6810*/  PRMT R12, R156, 0x8880, RZ ;  /* 0x000088809c0c7816 */ /* 0x020fca00000000ff */
[----:B------:R-:W-:-:S07]  /*6820*/  IMAD R3, R12, R155, RZ ;  /* 0x0000009b0c037224 */ /* 0x000fce00078e02ff */
.L_x_288:
[----:B------:R-:W-:Y:S05]  /*6830*/  BSYNC B1 ;  /* 0x0000000000017941 */ /* 0x000fea0003800000 */
.L_x_287:
[----:B------:R-:W-:Y:S01]  /*6840*/  @!P1 IMAD R149, R149, R154, R3 ;  /* 0x0000009a95959224 */ /* 0x000fe200078e0203 */
[----:B------:R-:W-:Y:S04]  /*6850*/  BSSY B1, `(.L_x_289) ;  /* 0x0000006000017945 */ /* 0x000fe80003800000 */
[----:B------:R0:W-:Y:S01]  /*6860*/  @!P1 STG.E.U8 desc[UR36][R4.64+0xf9], R149 ;  /* 0x0000f99504009986 */ /* 0x0001e2000c101124 */
[----:B------:R-:W-:Y:S05]  /*6870*/  @P4 BRA `(.L_x_290) ;  /* 0x00000000000c4947 */ /* 0x000fea0003800000 */
[----:B------:R-:W0:Y:S02]  /*6880*/  LDG.E.U8 R156, desc[UR36][R10.64+0xf8] ;  /* 0x0000f8240a9c7981 */ /* 0x000e24000c1e1100 */
[----:B012-4-:R-:W-:-:S05]  /*6890*/  PRMT R4, R156, 0x8880, RZ ;  /* 0x000088809c047816 */ /* 0x017fca00000000ff */
[----:B------:R-:W-:-:S07]  /*68a0*/  IMAD R3, R4, R155, RZ ;  /* 0x0000009b04037224 */ /* 0x000fce00078e02ff */
.L_x_290:
[----:B------:R-:W-:Y:S05]  /*68b0*/  BSYNC B1 ;  /* 0x0000000000017941 */ /* 0x000fea0003800000 */
.L_x_289:
[----:B012-4-:R-:W-:Y:S01]  /*68c0*/  @!P4 IMAD R5, R150, R154, R3 ;  /* 0x0000009a9605c224 */ /* 0x017fe200078e0203 */
[----:B------:R-:W-:Y:S01]  /*68d0*/  ISETP.LT.OR P0, PT, R0, 0xfa, !P0 ;  /* 0x000000fa0000780c */ /* 0x000fe20004701670 */
[----:B------:R-:W-:Y:S03]  /*68e0*/  BSSY B1, `(.L_x_291) ;  /* 0x0000006000017945 */ /* 0x000fe60003800000 */
[----:B------:R0:W-:Y:S09]  /*68f0*/  @!P4 STG.E.U8 desc[UR36][R6.64+0xf8], R5 ;  /* 0x0000f8050600c986 */ /* 0x0001f2000c101124 */
[----:B------:R-:W-:Y:S05]  /*6900*/  @P0 BRA `(.L_x_292) ;  /* 0x00000000000c0947 */ /* 0x000fea0003800000 */
[----:B------:R-:W2:Y:S02]  /*6910*/  LDG.E.U8 R156, desc[UR36][R10.64+0xf9] ;  /* 0x0000f9240a9c7981 */ /* 0x000ea4000c1e1100 */
[----:B--2---:R-:W-:-:S05]  /*6920*/  PRMT R0, R156, 0x8880, RZ ;  /* 0x000088809c007816 */ /* 0x004fca00000000ff */
[----:B------:R-:W-:-:S07]  /*6930*/  IMAD R3, R0, R155, RZ ;  /* 0x0000009b00037224 */ /* 0x000fce00078e02ff */
.L_x_292:
[----:B------:R-:W-:Y:S05]  /*6940*/  BSYNC B1 ;  /* 0x0000000000017941 */ /* 0x000fea0003800000 */
.L_x_291:
[----:B------:R-:W-:Y:S01]  /*6950*/  IMAD R3, R151, R154, R3 ;  /* 0x0000009a97037224 */ /* 0x000fe200078e0203 */
[----:B------:R-:W-:Y:S06]  /*6960*/  @P0 BRA `(.L_x_293) ;  /* 0x0000001800100947 */ /* 0x000fec0003800000 */
[----:B------:R2:W-:Y:S01]  /*6970*/  STG.E.U8 desc[UR36][R6.64+0xf9], R3 ;  /* 0x0000f90306007986 */ /* 0x0005e2000c101124 */
[----:B------:R-:W-:Y:S05]  /*6980*/  BRA `(.L_x_293) ;  /* 0x0000001800087947 */ /* 0x000fea0003800000 */
.L_x_36:
[C---:B------:R-:W-:Y:S02]  /*6990*/  ISETP.GE.AND P1, PT, R20.reuse, 0x1, PT ;  /* 0x000000011400780c */ /* 0x040fe40003f26270 */
[----:B------:R-:W-:Y:S02]  /*69a0*/  ISETP.GE.AND P0, PT, R20, 0x9, PT ;  /* 0x000000091400780c */ /* 0x000fe40003f06270 */
[C---:B------:R-:W-:Y:S02]  /*69b0*/  ISETP.LT.OR P2, PT, R0.reuse, 0x1, !P1 ;  /* 0x000000010000780c */ /* 0x040fe40004f41670 */
[C---:B------:R-:W-:Y:S02]  /*69c0*/  ISETP.LT.OR P3, PT, R0.reuse, 0x2, !P1 ;  /* 0x000000020000780c */ /* 0x040fe40004f61670 */
[----:B------:R-:W-:-:S09]  /*69d0*/  ISETP.LT.OR P4, PT, R0, 0x1, !P0 ;  /* 0x000000010000780c */ /* 0x000fd20004781670 */
[-C--:B------:R-:W-:Y:S02]  /*69e0*/  @!P2 IMAD R3, R24, R154.reuse, RZ ;  /* 0x0000009a1803a224 */ /* 0x080fe400078e02ff */
[-C--:B------:R-:W-:Y:S02]  /*69f0*/  @!P3 IMAD R25, R25, R154.reuse, RZ ;  /* 0x0000009a1919b224 */ /* 0x080fe400078e02ff */
[----:B------:R-:W-:Y:S01]  /*6a00*/  @!P4 IMAD R9, R26, R154, RZ ;  /* 0x0000009a1a09c224 */ /* 0x000fe200078e02ff */
[----:B------:R0:W-:Y:S01]  /*6a10*/  @!P2 STG.E.U8 desc[UR36][R4.64], R3 ;  /* 0x000000030400a986 */ /* 0x0001e2000c101124 */
[----:B------:R-:W-:-:S03]  /*6a20*/  ISETP.LT.OR P2, PT, R0, 0x2, !P0 ;  /* 0x000000020000780c */ /* 0x000fc60004741670 */
[----:B------:R-:W-:Y:S01]  /*6a30*/  @!P3 STG.E.U8 desc[UR36][R4.64+0x1], R25 ;  /* 0x000001190400b986 */ /* 0x000fe2000c101124 */
[----:B------:R-:W-:-:S03]  /*6a40*/  ISETP.LT.OR P3, PT, R0, 0x9, !P1 ;  /* 0x000000090000780c */ /* 0x000fc60004f61670 */
[----:B------:R1:W-:Y:S01]  /*6a50*/  @!P4 STG.E.U8 desc[UR36][R6.64], R9 ;  /* 0x000000090600c986 */ /* 0x0003e2000c101124 */
[----:B------:R-:W-:-:S05]  /*6a60*/  ISETP.LT.OR P4, PT, R0, 0xa, !P1 ;  /* 0x0000000a0000780c */ /* 0x000fca0004f81670 */
[----:B------:R-:W-:-:S04]  /*6a70*/  @!P2 IMAD R27, R27, R154, RZ ;  /* 0x0000009a1b1ba224 */ /* 0x000fc800078e02ff */
[-C--:B------:R-:W-:Y:S01]  /*6a80*/  @!P3 IMAD R11, R28, R154.reuse, RZ ;  /* 0x0000009a1c0bb224 */ /* 0x080fe200078e02ff */
[----:B------:R-:W-:Y:S01]  /*6a90*/  @!P2 STG.E.U8 desc[UR36][R6.64+0x1], R27 ;  /* 0x0000011b0600a986 */ /* 0x000fe2000c101124 */
[C---:B------:R-:W-:Y:S02]  /*6aa0*/  ISETP.LT.OR P2, PT, R0.reuse, 0x9, !P0 ;  /* 0x000000090000780c */ /* 0x040fe40004741670 */
[----:B------:R-:W-:Y:S01]  /*6ab0*/  @!P4 IMAD R29, R29, R154, RZ ;  /* 0x0000009a1d1dc224 */ /* 0x000fe200078e02ff */
[----:B------:R2:W-:Y:S01]  /*6ac0*/  @!P3 STG.E.U8 desc[UR36][R4.64+0x8], R11 ;  /* 0x0000080b0400b986 */ /* 0x0005e2000c101124 */
[----:B------:R-:W-:-:S03]  /*6ad0*/  ISETP.LT.OR P3, PT, R0, 0xa, !P0 ;  /* 0x0000000a0000780c */ /* 0x000fc60004761670 */
[----:B------:R-:W-:Y:S01]  /*6ae0*/  @!P4 STG.E.U8 desc[UR36][R4.64+0x9], R29 ;  /* 0x0000091d0400c986 */ /* 0x000fe2000c101124 */
[----:B------:R-:W-:-:S05]  /*6af0*/  ISETP.LT.OR P4, PT, R0, 0x11, !P1 ;  /* 0x000000110000780c */ /* 0x000fca0004f81670 */
[----:B0-----:R-:W-:-:S04]  /*6b00*/  @!P2 IMAD R3, R30, R154, RZ ;  /* 0x0000009a1e03a224 */ /* 0x001fc800078e02ff */
[-C--:B------:R-:W-:Y:S01]  /*6b10*/  @!P3 IMAD R31, R31, R154.reuse, RZ ;  /* 0x0000009a1f1fb224 */ /* 0x080fe200078e02ff */
[----:B------:R0:W-:Y:S01]  /*6b20*/  @!P2 STG.E.U8 desc[UR36][R6.64+0x8], R3 ;  /* 0x000008030600a986 */ /* 0x0001e2000c101124 */
[----:B------:R-:W-:Y:S02]  /*6b30*/  ISETP.LT.OR P2, PT, R0, 0x12, !P1 ;  /* 0x000000120000780c */ /* 0x000fe40004f41670 */
[----:B-1----:R-:W-:Y:S01]  /*6b40*/  @!P4 IMAD R9, R32, R154, RZ ;  /* 0x0000009a2009c224 */ /* 0x002fe200078e02ff */
[----:B------:R-:W-:Y:S01]  /*6b50*/  @!P3 STG.E.U8 desc[UR36][R6.64+0x9], R31 ;  /* 0x0000091f0600b986 */ /* 0x000fe2000c101124 */
[----:B------:R-:W-:-:S03]  /*6b60*/  ISETP.LT.OR P3, PT, R0, 0x11, !P0 ;  /* 0x000000110000780c */ /* 0x000fc60004761670 */
[----:B------:R1:W-:Y:S01]  /*6b70*/  @!P4 STG.E.U8 desc[UR36][R4.64+0x10], R9 ;  /* 0x000010090400c986 */ /* 0x0003e2000c101124 */
[----:B------:R-:W-:-:S05]  /*6b80*/  ISETP.LT.OR P4, PT, R0, 0x12, !P0 ;  /* 0x000000120000780c */ /* 0x000fca0004781670 */
[----:B------:R-:W-:-:S04]  /*6b90*/  @!P2 IMAD R33, R33, R154, RZ ;  /* 0x0000009a2121a224 */ /* 0x000fc800078e02ff */
[-C--:B--2---:R-:W-:Y:S01]  /*6ba0*/  @!P3 IMAD R11, R34, R154.reuse, RZ ;  /* 0x0000009a220bb224 */ /* 0x084fe200078e02ff */
        /* <DEDUP_REMOVED lines=336> */
[----:B------:R1:W-:Y:S01]  /*80b0*/  @!P3 STG.E.U8 desc[UR36][R4.64+0xf1], R145 ;  /* 0x0000f1910400b986 */ /* 0x0003e2000c101124 */
[C---:B------:R-:W-:Y:S02]  /*80c0*/  ISETP.LT.OR P3, PT, R0.reuse, 0xf9, !P1 ;  /* 0x000000f90000780c */ /* 0x040fe40004f61670 */
[C---:B------:R-:W-:Y:S01]  /*80d0*/  ISETP.LT.OR P1, PT, R0.reuse, 0xfa, !P1 ;  /* 0x000000fa0000780c */ /* 0x040fe20004f21670 */
[----:B------:R1:W-:Y:S01]  /*80e0*/  @!P4 STG.E.U8 desc[UR36][R6.64+0xf0], R9 ;  /* 0x0000f0090600c986 */ /* 0x0003e2000c101124 */
[----:B------:R-:W-:-:S02]  /*80f0*/  ISETP.LT.OR P4, PT, R0, 0xf9, !P0 ;  /* 0x000000f90000780c */ /* 0x000fc40004781670 */
[----:B------:R-:W-:-:S03]  /*8100*/  ISETP.LT.OR P0, PT, R0, 0xfa, !P0 ;  /* 0x000000fa0000780c */ /* 0x000fc60004701670 */
[----:B------:R-:W-:-:S04]  /*8110*/  @!P2 IMAD R147, R147, R154, RZ ;  /* 0x0000009a9393a224 */ /* 0x000fc800078e02ff */
[-C--:B--2---:R-:W-:Y:S01]  /*8120*/  @!P3 IMAD R11, R148, R154.reuse, RZ ;  /* 0x0000009a940bb224 */ /* 0x084fe200078e02ff */
[----:B------:R1:W-:Y:S01]  /*8130*/  @!P2 STG.E.U8 desc[UR36][R6.64+0xf1], R147 ;  /* 0x0000f1930600a986 */ /* 0x0003e2000c101124 */
[-C--:B------:R-:W-:Y:S02]  /*8140*/  @!P1 IMAD R149, R149, R154.reuse, RZ ;  /* 0x0000009a95959224 */ /* 0x080fe400078e02ff */
[-C--:B0-----:R-:W-:Y:S01]  /*8150*/  @!P4 IMAD R3, R150, R154.reuse, RZ ;  /* 0x0000009a9603c224 */ /* 0x081fe200078e02ff */
[----:B------:R1:W-:Y:S01]  /*8160*/  @!P3 STG.E.U8 desc[UR36][R4.64+0xf8], R11 ;  /* 0x0000f80b0400b986 */ /* 0x0003e2000c101124 */
[----:B------:R-:W-:-:S03]  /*8170*/  @!P0 IMAD R151, R151, R154, RZ ;  /* 0x0000009a97978224 */ /* 0x000fc600078e02ff */
[----:B------:R1:W-:Y:S04]  /*8180*/  @!P1 STG.E.U8 desc[UR36][R4.64+0xf9], R149 ;  /* 0x0000f99504009986 */ /* 0x0003e8000c101124 */
[----:B------:R1:W-:Y:S04]  /*8190*/  @!P4 STG.E.U8 desc[UR36][R6.64+0xf8], R3 ;  /* 0x0000f8030600c986 */ /* 0x0003e8000c101124 */
[----:B------:R1:W-:Y:S02]  /*81a0*/  @!P0 STG.E.U8 desc[UR36][R6.64+0xf9], R151 ;  /* 0x0000f99706008986 */ /* 0x0003e4000c101124 */
.L_x_293:
[----:B------:R-:W-:Y:S05]  /*81b0*/  BSYNC B0 ;  /* 0x0000000000007941 */ /* 0x000fea0003800000 */
.L_x_35:
[----:B------:R-:W-:Y:S01]  /*81c0*/  ULDC UR4, c[0x0][0xc] ;  /* 0x0000030000047ab9 */ /* 0x000fe20000000800 */
[----:B------:R-:W-:Y:S01]  /*81d0*/  ULDC UR5, c[0x0][0x10] ;  /* 0x0000040000057ab9 */ /* 0x000fe20000000800 */
[----:B-12---:R-:W1:Y:S01]  /*81e0*/  LDC R3, c[0x0][0x14] ;  /* 0x00000500ff037b82 */ /* 0x006e620000000800 */
[----:B------:R-:W-:Y:S01]  /*81f0*/  UIMAD.WIDE.U32 UR4, UR4, UR5, URZ ;  /* 0x00000005040472a5 */ /* 0x000fe2000f8e003f */
[----:B------:R-:W-:Y:S01]  /*8200*/  PRMT R0, RZ, 0x7610, R0 ;  /* 0x00007610ff007816 */ /* 0x000fe20000000000 */
[----:B------:R-:W-:Y:S02]  /*8210*/  IMAD.MOV.U32 R152, RZ, RZ, -0x1 ;  /* 0xffffffffff987424 */ /* 0x000fe400078e00ff */
[----:B------:R-:W-:Y:S02]  /*8220*/  IMAD.MOV.U32 R22, RZ, RZ, -0x1 ;  /* 0xffffffffff167424 */ /* 0x000fe400078e00ff */
[----:B-1----:R-:W-:-:S04]  /*8230*/  IMAD.WIDE.U32 R16, R3, UR4, R16 ;  /* 0x0000000403107c25 */ /* 0x002fc8000f8e0010 */
[----:B------:R-:W-:Y:S01]  /*8240*/  IMAD R3, R3, UR5, RZ ;  /* 0x0000000503037c24 */ /* 0x000fe2000f8e02ff */
[----:B------:R-:W-:Y:S02]  /*8250*/  ULDC.64 UR4, c[0x0][0x650] ;  /* 0x0001940000047ab9 */ /* 0x000fe40000000a00 */
[----:B------:R-:W-:Y:S01]  /*8260*/  ISETP.GE.U32.AND P0, PT, R16, UR4, PT ;  /* 0x0000000410007c0c */ /* 0x000fe2000bf06070 */
[----:B------:R-:W-:-:S05]  /*8270*/  IMAD.IADD R17, R17, 0x1, R3 ;  /* 0x0000000111117824 */ /* 0x000fca00078e0203 */
[----:B------:R-:W-:-:S13]  /*8280*/  ISETP.GE.U32.AND.EX P0, PT, R17, UR5, PT, P0 ;  /* 0x0000000511007c0c */ /* 0x000fda000bf06100 */
[----:B------:R-:W-:Y:S05]  /*8290*/  @P0 BRA `(.L_x_294) ;  /* 0x0000000400640947 */ /* 0x000fea0003800000 */
[----:B------:R-:W1:Y:S01]  /*82a0*/  S2R R12, SR_CTAID.X ;  /* 0x00000000000c7919 */ /* 0x000e620000002500 */
[----:B------:R-:W2:Y:S01]  /*82b0*/  LDC.64 R10, c[0x0][0x628] ;  /* 0x00018a00ff0a7b82 */ /* 0x000ea20000000a00 */
[----:B------:R-:W-:Y:S01]  /*82c0*/  ULDC UR4, c[0x0][0x150] ;  /* 0x0000540000047ab9 */ /* 0x000fe20000000800 */
[----:B------:R-:W-:Y:S01]  /*82d0*/  IMAD.MOV.U32 R8, RZ, RZ, R16 ;  /* 0x000000ffff087224 */ /* 0x000fe200078e0010 */
[----:B------:R-:W4:Y:S01]  /*82e0*/  S2R R24, SR_CTAID.Y ;  /* 0x0000000000187919 */ /* 0x000f220000002600 */
[----:B------:R-:W-:-:S04]  /*82f0*/  IMAD.MOV.U32 R9, RZ, RZ, R17 ;  /* 0x000000ffff097224 */ /* 0x000fc800078e0011 */
[----:B------:R-:W0:Y:S08]  /*8300*/  LDC R21, c[0x0][0x144] ;  /* 0x00005100ff157b82 */ /* 0x000e300000000800 */
[----:B------:R-:W0:Y:S08]  /*8310*/  LDC R0, c[0x0][0x630] ;  /* 0x00018c00ff007b82 */ /* 0x000e300000000800 */
[----:B------:R-:W0:Y:S01]  /*8320*/  LDC.64 R14, c[0x0][0x620] ;  /* 0x00018800ff0e7b82 */ /* 0x000e220000000a00 */
[----:B--2---:R-:W-:-:S04]  /*8330*/  ISETP.NE.U32.AND P0, PT, R10, RZ, PT ;  /* 0x000000ff0a00720c */ /* 0x004fc80003f05070 */
[----:B------:R-:W-:Y:S02]  /*8340*/  ISETP.NE.AND.EX P0, PT, R11, RZ, PT, P0 ;  /* 0x000000ff0b00720c */ /* 0x000fe40003f05300 */
[----:B-1----:R-:W-:-:S05]  /*8350*/  I2FP.F32.U32 R3, R12 ;  /* 0x0000000c00037245 */ /* 0x002fca0000201000 */
[----:B------:R-:W-:-:S04]  /*8360*/  FMUL R3, R3, UR4 ;  /* 0x0000000403037c20 */ /* 0x000fc80008400000 */
[----:B------:R1:W2:Y:S02]  /*8370*/  F2I.U32.TRUNC.NTZ R20, R3 ;  /* 0x0000000300147305 */ /* 0x0002a4000020f000 */
[----:B----4-:R-:W-:Y:S05]  /*8380*/  @!P0 BRA `(.L_x_295) ;  /* 0x0000000000288947 */ /* 0x010fea0003800000 */
[----:B-1----:R-:W1:Y:S02]  /*8390*/  LDC R3, c[0x0][0x634] ;  /* 0x00018d00ff037b82 */ /* 0x002e640000000800 */
[----:B-1----:R-:W-:-:S05]  /*83a0*/  IADD3 R3, P0, R16, R3, RZ ;  /* 0x0000000310037210 */ /* 0x002fca0007f1e0ff */
[----:B------:R-:W-:-:S04]  /*83b0*/  IMAD.X R13, RZ, RZ, R17, P0 ;  /* 0x000000ffff0d7224 */ /* 0x000fc800000e0611 */
[----:B0-----:R-:W-:-:S04]  /*83c0*/  IMAD.WIDE.U32 R4, R13, R10, RZ ;  /* 0x0000000a0d047225 */ /* 0x001fc800078e00ff */
[----:B---3--:R-:W-:-:S04]  /*83d0*/  IMAD.WIDE.U32 R6, P0, R3, R11, R4 ;  /* 0x0000000b03067225 */ /* 0x008fc80007800004 */
[----:B------:R-:W-:-:S04]  /*83e0*/  IMAD.WIDE.U32 R4, R3, R10, RZ ;  /* 0x0000000a03047225 */ /* 0x000fc800078e00ff */
[----:B------:R-:W-:Y:S01]  /*83f0*/  IMAD.X R9, RZ, RZ, RZ, P0 ;  /* 0x000000ffff097224 */ /* 0x000fe200000e06ff */
[----:B------:R-:W-:Y:S01]  /*8400*/  IADD3 RZ, P0, R5, R6, RZ ;  /* 0x0000000605ff7210 */ /* 0x000fe20007f1e0ff */
[----:B------:R-:W-:-:S04]  /*8410*/  IMAD.MOV.U32 R8, RZ, RZ, R7 ;  /* 0x000000ffff087224 */ /* 0x000fc800078e0007 */
[----:B------:R-:W-:-:S08]  /*8420*/  IMAD.WIDE.U32.X R8, R13, R11, R8, P0 ;  /* 0x0000000b0d087225 */ /* 0x000fd000000e0408 */
.L_x_295:
[----:B------:R-:W4:Y:S01]  /*8430*/  LDC.64 R30, c[0x0][0x640] ;  /* 0x00019000ff1e7b82 */ /* 0x000f220000000a00 */
[-CC-:B0-----:R-:W-:Y:S01]  /*8440*/  SHF.R.U64 R22, R8, R0.reuse, R9.reuse ;  /* 0x0000000008167219 */ /* 0x181fe20000001209 */
[----:B--2---:R-:W-:Y:S01]  /*8450*/  IMAD.MOV R20, RZ, RZ, -R20 ;  /* 0x000000ffff147224 */ /* 0x004fe200078e0a14 */
[----:B------:R-:W-:Y:S01]  /*8460*/  SHF.R.U32.HI R0, RZ, R0, R9 ;  /* 0x00000000ff007219 */ /* 0x000fe20000011609 */
[----:B------:R-:W-:Y:S01]  /*8470*/  ULDC UR4, c[0x0][0x154] ;  /* 0x0000550000047ab9 */ /* 0x000fe20000000800 */
[----:B-1----:R-:W-:Y:S01]  /*8480*/  IADD3 R3, P0, RZ, -R22, RZ ;  /* 0x80000016ff037210 */ /* 0x002fe20007f1e0ff */
[----:B------:R-:W-:Y:S02]  /*8490*/  IMAD R26, R21, R20, R12 ;  /* 0x00000014151a7224 */ /* 0x000fe400078e020c */
[----:B---3--:R-:W0:Y:S01]  /*84a0*/  LDC R6, c[0x0][0x618] ;  /* 0x00018600ff067b82 */ /* 0x008e220000000800 */
[----:B------:R-:W-:Y:S02]  /*84b0*/  IMAD.MOV.U32 R7, RZ, RZ, 0x1 ;  /* 0x00000001ff077424 */ /* 0x000fe400078e00ff */
[----:B------:R-:W-:-:S04]  /*84c0*/  IMAD.X R5, RZ, RZ, ~R0, P0 ;  /* 0x000000ffff057224 */ /* 0x000fc800000e0e00 */
[-C--:B------:R-:W-:Y:S01]  /*84d0*/  IMAD R0, R5, R14.reuse, RZ ;  /* 0x0000000e05007224 */ /* 0x080fe200078e02ff */
[----:B------:R-:W1:Y:S01]  /*84e0*/  LDC R8, c[0x0][0x608] ;  /* 0x00018200ff087b82 */ /* 0x000e620000000800 */
[----:B------:R-:W-:-:S04]  /*84f0*/  IMAD.WIDE.U32 R4, R3, R14, R16 ;  /* 0x0000000e03047225 */ /* 0x000fc800078e0010 */
[----:B------:R-:W-:Y:S01]  /*8500*/  IMAD R3, R3, R15, R0 ;  /* 0x0000000f03037224 */ /* 0x000fe200078e0200 */
[----:B------:R-:W-:Y:S02]  /*8510*/  I2FP.F32.U32 R0, R24 ;  /* 0x0000001800007245 */ /* 0x000fe40000201000 */
[----:B------:R-:W2:Y:S01]  /*8520*/  LDC R28, c[0x0][0x658] ;  /* 0x00019600ff1c7b82 */ /* 0x000ea20000000800 */
[----:B------:R-:W-:Y:S01]  /*8530*/  IMAD.IADD R3, R5, 0x1, R3 ;  /* 0x0000000105037824 */ /* 0x000fe200078e0203 */
[----:B----4-:R-:W-:Y:S01]  /*8540*/  ISETP.NE.U32.AND P0, PT, R30, RZ, PT ;  /* 0x000000ff1e00720c */ /* 0x010fe20003f05070 */
[----:B------:R-:W-:Y:S01]  /*8550*/  FMUL R0, R0, UR4 ;  /* 0x0000000400007c20 */ /* 0x000fe20008400000 */
[----:B------:R-:W-:Y:S02]  /*8560*/  IMAD.MOV.U32 R5, RZ, RZ, -0x1 ;  /* 0xffffffffff057424 */ /* 0x000fe400078e00ff */
[----:B------:R-:W-:Y:S01]  /*8570*/  ISETP.NE.AND.EX P0, PT, R31, RZ, PT, P0 ;  /* 0x000000ff1f00720c */ /* 0x000fe20003f05300 */
[----:B------:R3:W4:Y:S01]  /*8580*/  F2I.U32.TRUNC.NTZ R13, R0 ;  /* 0x00000000000d7305 */ /* 0x000722000020f000 */
[----:B------:R-:W3:Y:S01]  /*8590*/  LDC R15, c[0x0][0x148] ;  /* 0x00005200ff0f7b82 */ /* 0x000ee20000000800 */
[----:B0-----:R-:W-:-:S02]  /*85a0*/  SHF.R.U64 R12, R4, R6, R3 ;  /* 0x00000006040c7219 */ /* 0x001fc40000001203 */
[----:B------:R-:W-:-:S05]  /*85b0*/  SHF.R.U32.HI R3, RZ, R6, R3 ;  /* 0x00000006ff037219 */ /* 0x000fca0000011603 */
[----:B------:R-:W0:Y:S01]  /*85c0*/  LDC R20, c[0x0][0x600] ;  /* 0x00018000ff147b82 */ /* 0x000e220000000800 */
[-CC-:B-1----:R-:W-:Y:S02]  /*85d0*/  SHF.R.U64 R10, R12, R8.reuse, R3.reuse ;  /* 0x000000080c0a7219 */ /* 0x182fe40000001203 */
[----:B------:R-:W-:-:S05]  /*85e0*/  SHF.R.U32.HI R3, RZ, R8, R3 ;  /* 0x00000008ff037219 */ /* 0x000fca0000011603 */
[----:B------:R-:W1:Y:S01]  /*85f0*/  LDC R21, c[0x0][0x648] ;  /* 0x00019200ff157b82 */ /* 0x000e620000000800 */
[-C--:B--2---:R-:W-:Y:S02]  /*8600*/  SHF.L.U32 R4, R5, R28.reuse, RZ ;  /* 0x0000001c05047219 */ /* 0x084fe400000006ff */
[-CC-:B------:R-:W-:Y:S02]  /*8610*/  SHF.R.U64 R14, R10, R28.reuse, R3.reuse ;  /* 0x0000001c0a0e7219 */ /* 0x180fe40000001203 */
[----:B------:R-:W-:Y:S02]  /*8620*/  SHF.R.U32.HI R5, RZ, R28, R3 ;  /* 0x0000001cff057219 */ /* 0x000fe40000011603 */
[----:B------:R-:W-:Y:S01]  /*8630*/  LOP3.LUT R153, RZ, R4, RZ, 0x33, !PT ;  /* 0x00000004ff997212 */ /* 0x000fe200078e33ff */
[----:B------:R-:W2:Y:S01]  /*8640*/  LDC R25, c[0x0][0x638] ;  /* 0x00018e00ff197b82 */ /* 0x000ea20000000800 */
[----:B------:R-:W-:Y:S01]  /*8650*/  SHF.L.U32 R28, R7, R28, RZ ;  /* 0x0000001c071c7219 */ /* 0x000fe200000006ff */
[----:B------:R-:W-:-:S06]  /*8660*/  IMAD.MOV.U32 R4, RZ, RZ, R14 ;  /* 0x000000ffff047224 */ /* 0x000fcc00078e000e */
[----:B------:R-:W0:Y:S01]  /*8670*/  LDC R27, c[0x0][0x610] ;  /* 0x00018400ff1b7b82 */ /* 0x000e220000000800 */
[----:B----4-:R-:W-:Y:S05]  /*8680*/  @!P0 BRA `(.L_x_296) ;  /* 0x0000000000288947 */ /* 0x010fea0003800000 */
        /* <DEDUP_REMOVED lines=10> */
.L_x_296:
[----:B------:R-:W-:Y:S01]  /*8730*/  ISETP.NE.AND P0, PT, R2, 0x1, PT ;  /* 0x000000010200780c */ /* 0x000fe20003f05270 */
[----:B------:R-:W-:Y:S01]  /*8740*/  IMAD.MOV R13, RZ, RZ, -R13 ;  /* 0x000000ffff0d7224 */ /* 0x000fe200078e0a0d */
[----:B-1-3--:R-:W-:Y:S01]  /*8750*/  SHF.R.U64 R0, R4, R21, R5 ;  /* 0x0000001504007219 */ /* 0x00afe20000001205 */
[----:B0-----:R-:W-:Y:S01]  /*8760*/  VIADD R5, R20, 0xffffffff ;  /* 0xffffffff14057836 */ /* 0x001fe20000000000 */
[----:B------:R-:W-:-:S03]  /*8770*/  LOP3.LUT R153, R10, R153, RZ, 0xc0, !PT ;  /* 0x000000990a997212 */ /* 0x000fc600078ec0ff */
[----:B------:R-:W-:Y:S01]  /*8780*/  IMAD.MOV R3, RZ, RZ, -R0 ;  /* 0x000000ffff037224 */ /* 0x000fe200078e0a00 */
[----:B------:R-:W-:Y:S01]  /*8790*/  LOP3.LUT R5, R12, R5, RZ, 0xc0, !PT ;  /* 0x000000050c057212 */ /* 0x000fe200078ec0ff */
[----:B------:R-:W-:Y:S02]  /*87a0*/  IMAD R153, R28, R0, R153 ;  /* 0x000000001c997224 */ /* 0x000fe400078e0299 */
[----:B--2---:R-:W-:Y:S02]  /*87b0*/  IMAD R0, R3, R25, R14 ;  /* 0x0000001903007224 */ /* 0x004fe400078e020e */
[----:B------:R-:W-:Y:S02]  /*87c0*/  @P0 IMAD R26, R15, R13, R24 ;  /* 0x0000000d0f1a0224 */ /* 0x000fe400078e0218 */
[----:B------:R-:W-:Y:S02]  /*87d0*/  IMAD R4, R0, R20, R5 ;  /* 0x0000001400047224 */ /* 0x000fe400078e0205 */
[----:B------:R-:W-:-:S02]  /*87e0*/  IMAD R153, R153, R27, R26 ;  /* 0x0000001b99997224 */ /* 0x000fc400078e021a */
[----:B------:R-:W-:-:S03]  /*87f0*/  IMAD.MOV.U32 R3, RZ, RZ, 0x1 ;  /* 0x00000001ff037424 */ /* 0x000fc600078e00ff */
[----:B------:R-:W-:Y:S02]  /*8800*/  SEL R152, R4, R153, !P0 ;  /* 0x0000009904987207 */ /* 0x000fe40004000000 */
[----:B------:R-:W-:Y:S02]  /*8810*/  PRMT R0, R3, 0x7610, R0 ;  /* 0x0000761003007816 */ /* 0x000fe40000000000 */
[----:B------:R-:W-:-:S07]  /*8820*/  SEL R153, R153, R4, !P0 ;  /* 0x0000000499997207 */ /* 0x000fce0004000000 */
.L_x_294:
[----:B------:R-:W-:-:S13]  /*8830*/  LOP3.LUT P0, RZ, R0, 0xff, RZ, 0xc0, !PT ;  /* 0x000000ff00ff7812 */ /* 0x000fda000780c0ff */
[----:B------:R-:W-:Y:S05]  /*8840*/  @P0 BRA `(.L_x_297) ;  /* 0xffffff8800c80947 */ /* 0x000fea000383ffff */
[----:B------:R-:W-:Y:S05]  /*8850*/  EXIT ;  /* 0x000000000000794d */ /* 0x000fea0003800000 */
.L_x_8:
[----:B0-----:R-:W-:Y:S01]  /*8860*/  ULDC.64 UR4, c[0x0][0x650] ;  /* 0x0001940000047ab9 */ /* 0x001fe20000000a00 */
        /* <DEDUP_REMOVED lines=25> */
.L_x_299:
[----:B------:R-:W0:Y:S01]  /*8a00*/  LDC.64 R26, c[0x0][0x640] ;  /* 0x00019000ff1a7b82 */ /* 0x000e220000000a00 */
[-CC-:B------:R-:W-:Y:S01]  /*8a10*/  SHF.R.U64 R21, R12, R8.reuse, R13.reuse ;  /* 0x000000080c157219 */ /* 0x180fe2000000120d */
[----:B------:R-:W-:Y:S01]  /*8a20*/  IMAD.MOV.U32 R30, RZ, RZ, 0x1 ;  /* 0x00000001ff1e7424 */ /* 0x000fe200078e00ff */
[----:B------:R-:W-:Y:S02]  /*8a30*/  SHF.R.U32.HI R6, RZ, R8, R13 ;  /* 0x00000008ff067219 */ /* 0x000fe4000001160d */
[----:B------:R-:W-:-:S03]  /*8a40*/  IADD3 R11, P0, RZ, -R21, RZ ;  /* 0x80000015ff0b7210 */ /* 0x000fc60007f1e0ff */
[----:B------:R-:W1:Y:S02]  /*8a50*/  LDC R10, c[0x0][0x618] ;  /* 0x00018600ff0a7b82 */ /* 0x000e640000000800 */
[----:B------:R-:W-:-:S04]  /*8a60*/  IMAD.X R7, RZ, RZ, ~R6, P0 ;  /* 0x000000ffff077224 */ /* 0x000fc800000e0e06 */
[-C--:B------:R-:W-:Y:S02]  /*8a70*/  IMAD R8, R7, R22.reuse, RZ ;  /* 0x0000001607087224 */ /* 0x080fe400078e02ff */
[----:B------:R-:W2:Y:S01]  /*8a80*/  LDC R12, c[0x0][0x608] ;  /* 0x00018200ff0c7b82 */ /* 0x000ea20000000800 */
[----:B------:R-:W-:-:S04]  /*8a90*/  IMAD.WIDE.U32 R6, R11, R22, R16 ;  /* 0x000000160b067225 */ /* 0x000fc800078e0010 */
[----:B------:R-:W-:-:S03]  /*8aa0*/  IMAD R11, R11, R23, R8 ;  /* 0x000000170b0b7224 */ /* 0x000fc600078e0208 */
[----:B------:R-:W3:Y:S01]  /*8ab0*/  LDC R25, c[0x0][0x658] ;  /* 0x00019600ff197b82 */ /* 0x000ee20000000800 */
[----:B------:R-:W-:Y:S01]  /*8ac0*/  IMAD.IADD R7, R7, 0x1, R11 ;  /* 0x0000000107077824 */ /* 0x000fe200078e020b */
[----:B0-----:R-:W-:-:S04]  /*8ad0*/  ISETP.NE.U32.AND P0, PT, R26, RZ, PT ;  /* 0x000000ff1a00720c */ /* 0x001fc80003f05070 */
[----:B------:R-:W-:Y:S02]  /*8ae0*/  ISETP.NE.AND.EX P0, PT, R27, RZ, PT, P0 ;  /* 0x000000ff1b00720c */ /* 0x000fe40003f05300 */
[----:B------:R-:W0:Y:S01]  /*8af0*/  LDC R22, c[0x0][0x600] ;  /* 0x00018000ff167b82 */ /* 0x000e220000000800 */
[-CC-:B-1----:R-:W-:Y:S02]  /*8b00*/  SHF.R.U64 R8, R6, R10.reuse, R7.reuse ;  /* 0x0000000a06087219 */ /* 0x182fe40000001207 */
[----:B------:R-:W-:Y:S01]  /*8b10*/  SHF.R.U32.HI R7, RZ, R10, R7 ;  /* 0x0000000aff077219 */ /* 0x000fe20000011607 */
[----:B------:R-:W-:-:S04]  /*8b20*/  IMAD.MOV.U32 R10, RZ, RZ, -0x1 ;  /* 0xffffffffff0a7424 */ /* 0x000fc800078e00ff */
        /* <DEDUP_REMOVED lines=21> */
.L_x_300:
[----:B------:R-:W-:Y:S01]  /*8c80*/  ISETP.NE.AND P0, PT, R2, 0x1, PT ;  /* 0x000000010200780c */ /* 0x000fe20003f05270 */
[----:B0-----:R-:W-:Y:S01]  /*8c90*/  VIADD R11, R22, 0xffffffff ;  /* 0xffffffff160b7836 */ /* 0x001fe20000000000 */
[----:B-1----:R-:W-:Y:S02]  /*8ca0*/  SHF.R.U64 R6, R6, R24, R7 ;  /* 0x0000001806067219 */ /* 0x002fe40000001207 */
[----:B------:R-:W-:Y:S02]  /*8cb0*/  SHF.L.U32 R30, R30, R25, RZ ;  /* 0x000000191e1e7219 */ /* 0x000fe400000006ff */
[----:B------:R-:W-:Y:S01]  /*8cc0*/  LOP3.LUT R5, R23, R32, RZ, 0xc0, !PT ;  /* 0x0000002017057212 */ /* 0x000fe200078ec0ff */
[----:B------:R-:W-:-:S04]  /*8cd0*/  IMAD.MOV R7, RZ, RZ, -R6 ;  /* 0x000000ffff077224 */ /* 0x000fc800078e0a06 */
[----:B------:R-:W-:Y:S01]  /*8ce0*/  IMAD R6, R30, R6, R5 ;  /* 0x000000061e067224 */ /* 0x000fe200078e0205 */
[----:B------:R-:W-:Y:S01]  /*8cf0*/  LOP3.LUT R5, R8, R11, RZ, 0xc0, !PT ;  /* 0x0000000b08057212 */ /* 0x000fe200078ec0ff */
[----:B------:R-:W-:Y:S02]  /*8d00*/  @P0 IMAD R3, R9, R14, R4 ;  /* 0x0000000e09030224 */ /* 0x000fe400078e0204 */
[----:B--2---:R-:W-:Y:S02]  /*8d10*/  IMAD R4, R7, R28, R20 ;  /* 0x0000001c07047224 */ /* 0x004fe400078e0214 */
[----:B---3--:R-:W-:Y:S02]  /*8d20*/  IMAD R3, R6, R29, R3 ;  /* 0x0000001d06037224 */ /* 0x008fe400078e0203 */
[----:B------:R-:W-:Y:S02]  /*8d30*/  IMAD R4, R4, R22, R5 ;  /* 0x0000001604047224 */ /* 0x000fe400078e0205 */
[----:B------:R-:W-:-:S02]  /*8d40*/  IMAD.MOV.U32 R8, RZ, RZ, 0x1 ;  /* 0x00000001ff087424 */ /* 0x000fc400078e00ff */
[----:B------:R-:W-:Y:S01]  /*8d50*/  IMAD.MOV.U32 R6, RZ, RZ, R21 ;  /* 0x000000ffff067224 */ /* 0x000fe200078e0015 */
[----:B------:R-:W-:Y:S02]  /*8d60*/  SEL R7, R4, R3, !P0 ;  /* 0x0000000304077207 */ /* 0x000fe40004000000 */
[----:B------:R-:W-:-:S07]  /*8d70*/  SEL R20, R3, R4, !P0 ;  /* 0x0000000403147207 */ /* 0x000fce0004000000 */
.L_x_298:
[----:B------:R-:W-:-:S08]  /*8d80*/  NOP ;  /* 0x0000000000007918 */ /* 0x000fd00000000000 */
[----:B------:R-:W0:-:S00]  /*8d90*/  USETMAXREG.DEALLOC.CTAPOOL 0x28 ;  /* 0x00000028000079c8 */ /* 0x000e0000080e0500 */
[----:B0-----:R-:W-:-:S13]  /*8da0*/  ISETP.NE.AND P0, PT, R0, RZ, PT ;  /* 0x000000ff0000720c */ /* 0x001fda0003f05270 */
[----:B------:R-:W-:Y:S05]  /*8db0*/  @P0 EXIT ;  /* 0x000000000000094d */ /* 0x000fea0003800000 */
[----:B------:R-:W-:Y:S01]  /*8dc0*/  LOP3.LUT P0, RZ, R8, 0xff, RZ, 0xc0, !PT ;  /* 0x000000ff08ff7812 */ /* 0x000fe2000780c0ff */
[----:B------:R-:W-:Y:S02]  /*8dd0*/  IMAD.MOV.U32 R0, RZ, RZ, 0x1 ;  /* 0x00000001ff007424 */ /* 0x000fe400078e00ff */
[----:B------:R-:W-:-:S10]  /*8de0*/  IMAD.MOV.U32 R3, RZ, RZ, RZ ;  /* 0x000000ffff037224 */ /* 0x000fd400078e00ff */
[----:B------:R-:W-:Y:S05]  /*8df0*/  @!P0 BRA `(.L_x_301) ;  /* 0x0000000c00448947 */ /* 0x000fea0003800000 */
[----:B------:R-:W0:Y:S01]  /*8e00*/  LDC R0, c[0x0][0x28c] ;  /* 0x0000a300ff007b82 */ /* 0x000e220000000800 */
[----:B------:R-:W-:Y:S01]  /*8e10*/  ULDC UR5, c[0x0][0x658] ;  /* 0x0001960000057ab9 */ /* 0x000fe20000000800 */
[----:B------:R-:W-:Y:S01]  /*8e20*/  UMOV UR7, 0xffffffff ;  /* 0xffffffff00077882 */ /* 0x000fe20000000000 */
[----:B------:R-:W-:Y:S01]  /*8e30*/  ULDC UR6, c[0x0][0xc] ;  /* 0x0000030000067ab9 */ /* 0x000fe20000000800 */
[----:B------:R-:W-:Y:S01]  /*8e40*/  USHF.L.U32 UR8, UR7, UR5, URZ ;  /* 0x0000000507087299 */ /* 0x000fe2000800063f */
[----:B------:R-:W-:Y:S01]  /*8e50*/  BSSY B0, `(.L_x_301) ;  /* 0x00000cb000007945 */ /* 0x000fe20003800000 */
[----:B------:R-:W-:Y:S01]  /*8e60*/  UMOV UR9, 0x1 ;  /* 0x0000000100097882 */ /* 0x000fe20000000000 */
[----:B------:R-:W-:Y:S01]  /*8e70*/  ULDC UR7, c[0x0][0x10] ;  /* 0x0000040000077ab9 */ /* 0x000fe20000000800 */
[----:B------:R-:W1:Y:S01]  /*8e80*/  S2UR UR10, SR_CgaCtaId ;  /* 0x00000000000a79c3 */ /* 0x000e620000008800 */
[----:B------:R-:W-:Y:S01]  /*8e90*/  UIMAD.WIDE.U32 UR6, UR6, UR7, URZ ;  /* 0x00000007060672a5 */ /* 0x000fe2000f8e003f */
[----:B------:R-:W-:Y:S01]  /*8ea0*/  IMAD.MOV.U32 R11, RZ, RZ, 0x1 ;  /* 0x00000001ff0b7424 */ /* 0x000fe200078e00ff */
[----:B------:R-:W-:Y:S01]  /*8eb0*/  USHF.L.U32 UR17, UR9, UR5, URZ ;  /* 0x0000000509117299 */ /* 0x000fe2000800063f */
[----:B------:R-:W-:Y:S01]  /*8ec0*/  LOP3.LUT R8, R19, 0x2, RZ, 0xfc, !PT ;  /* 0x0000000213087812 */ /* 0x000fe200078efcff */
[----:B------:R-:W-:Y:S01]  /*8ed0*/  ULDC UR4, c[0x0][0x600] ;  /* 0x0001800000047ab9 */ /* 0x000fe20000000800 */
[----:B------:R-:W-:Y:S01]  /*8ee0*/  ULDC UR5, c[0x0][0x14] ;  /* 0x0000050000057ab9 */ /* 0x000fe20000000800 */
[----:B------:R-:W-:-:S02]  /*8ef0*/  UIADD3 UR4, UR4, -0x1, URZ ;  /* 0xffffffff04047890 */ /* 0x000fc4000fffe03f */
[----:B------:R-:W-:Y:S02]  /*8f00*/  UIMAD.WIDE.U32 UR22, UR6, UR5, URZ ;  /* 0x00000005061672a5 */ /* 0x000fe4000f8e003f */
[----:B------:R-:W-:Y:S02]  /*8f10*/  UIMAD UR13, UR7, UR5, URZ ;  /* 0x00000005070d72a4 */ /* 0x000fe4000f8e023f */
[----:B------:R-:W-:Y:S02]  /*8f20*/  ULOP3.LUT UR16, URZ, UR8, URZ, 0x33, !UPT ;  /* 0x000000083f107292 */ /* 0x000fe4000f8e333f */
[----:B------:R-:W-:Y:S01]  /*8f30*/  UIADD3 UR13, UR23, UR13, URZ ;  /* 0x0000000d170d7290 */ /* 0x000fe2000fffe03f */
[----:B0-----:R-:W-:Y:S01]  /*8f40*/  VIADD R0, R0, 0x1f ;  /* 0x0000001f00007836 */ /* 0x001fe20000000000 */
[----:B------:R-:W-:-:S04]  /*8f50*/  ULDC.64 UR24, c[0x0][0x198] ;  /* 0x0000660000187ab9 */ /* 0x000fc80000000a00 */
[----:B------:R-:W-:Y:S01]  /*8f60*/  SHF.R.S32.HI R3, RZ, 0x1f, R0 ;  /* 0x0000001fff037819 */ /* 0x000fe20000011400 */
[----:B-1----:R-:W-:-:S03]  /*8f70*/  IMAD.U32 R9, RZ, RZ, UR10 ;  /* 0x0000000aff097e24 */ /* 0x002fc6000f8e00ff */
[----:B------:R-:W-:Y:S01]  /*8f80*/  LEA.HI R3, R3, R0, RZ, 0x5 ;  /* 0x0000000003037211 */ /* 0x000fe200078f28ff */
[----:B------:R-:W-:-:S03]  /*8f90*/  IMAD.MOV.U32 R0, RZ, RZ, 0x1 ;  /* 0x00000001ff007424 */ /* 0x000fc600078e00ff */
[----:B------:R-:W-:Y:S01]  /*8fa0*/  SHF.R.S32.HI R10, RZ, 0x5, R3 ;  /* 0x00000005ff0a7819 */ /* 0x000fe20000011403 */
[----:B------:R-:W-:Y:S01]  /*8fb0*/  IMAD.MOV.U32 R3, RZ, RZ, RZ ;  /* 0x000000ffff037224 */ /* 0x000fe200078e00ff */
[----:B------:R-:W-:-:S03]  /*8fc0*/  LEA R12, R9, 0x200, 0xb ;  /* 0x00000200090c7811 */ /* 0x000fc600078e58ff */
[----:B------:R-:W-:-:S07]  /*8fd0*/  VIADD R13, R10, 0x1 ;  /* 0x000000010a0d7836 */ /* 0x000fce0000000000 */
.L_x_312:
[----:B------:R-:W-:-:S03]  /*8fe0*/  UMOV UR5, 0xffffffff ;  /* 0xffffffff00057882 */ /* 0x000fc60000000000 */
[----:B------:R-:W-:Y:S05]  /*8ff0*/  BRA.DIV UR5, `(.L_x_302) ;  /* 0x0000001605a47947 */ /* 0x000fea000b800000 */
[----:B------:R-:W-:-:S13]  /*9000*/  ELECT P6, URZ, PT ;  /* 0x00000000003f782f */ /* 0x000fda00038c0000 */
.L_x_337:
[----:B------:R-:W0:Y:S01]  /*9010*/  LDC R4, c[0x0][0x28c] ;  /* 0x0000a300ff047b82 */ /* 0x000e220000000800 */
[----:B------:R-:W-:Y:S01]  /*9020*/  BSSY B1, `(.L_x_303) ;  /* 0x000003a000017945 */ /* 0x000fe20003800000 */
[----:B0-----:R-:W-:-:S13]  /*9030*/  ISETP.LT.OR P6, PT, R4, 0x1, !P6 ;  /* 0x000000010400780c */ /* 0x001fda00077c1670 */
[----:B------:R-:W-:Y:S05]  /*9040*/  @P6 BRA `(.L_x_304) ;  /* 0x0000000000dc6947 */ /* 0x000fea0003800000 */
[----:B------:R-:W-:Y:S02]  /*9050*/  IMAD R20, R20, 0x2, R9 ;  /* 0x0000000214147824 */ /* 0x000fe400078e0209 */
[----:B------:R-:W-:Y:S02]  /*9060*/  IMAD.SHL.U32 R21, R7, 0x100, RZ ;  /* 0x0000010007157824 */ /* 0x000fe400078e00ff */
[----:B------:R-:W-:Y:S02]  /*9070*/  IMAD.MOV.U32 R24, RZ, RZ, RZ ;  /* 0x000000ffff187224 */ /* 0x000fe400078e00ff */
[----:B------:R-:W-:Y:S02]  /*9080*/  IMAD.MOV.U32 R4, RZ, RZ, R13 ;  /* 0x000000ffff047224 */ /* 0x000fe400078e000d */
[----:B------:R-:W-:Y:S02]  /*9090*/  IMAD.MOV.U32 R5, RZ, RZ, R0 ;  /* 0x000000ffff057224 */ /* 0x000fe400078e0000 */
[----:B------:R-:W-:-:S02]  /*90a0*/  IMAD.MOV.U32 R7, RZ, RZ, R3 ;  /* 0x000000ffff077224 */ /* 0x000fc400078e0003 */
[----:B------:R-:W-:-:S07]  /*90b0*/  IMAD.SHL.U32 R20, R20, 0x40, RZ ;  /* 0x0000004014147824 */ /* 0x000fce00078e00ff */
.L_x_307:
[----:B------:R-:W0:Y:S01]  /*90c0*/  S2UR UR5, SR_CgaCtaId ;  /* 0x00000000000579c3 */ /* 0x000e220000008800 */
[----:B------:R-:W-:Y:S02]  /*90d0*/  MOV R14, 0x400 ;  /* 0x00000400000e7802 */ /* 0x000fe40000000f00 */
[----:B------:R-:W-:-:S13]  /*90e0*/  LOP3.LUT P1, RZ, R18, 0x7f, RZ, 0xc0, !PT ;  /* 0x0000007f12ff7812 */ /* 0x000fda000782c0ff */
[----:B------:R-:W1:Y:S01]  /*90f0*/  @!P1 LDC R15, c[0x0][0x500] ;  /* 0x00014000ff0f9b82 */ /* 0x000e620000000800 */
[----:B0-----:R-:W-:-:S05]  /*9100*/  IMAD.U32 R9, RZ, RZ, UR5 ;  /* 0x00000005ff097e24 */ /* 0x001fca000f8e00ff */
[----:B------:R-:W-:Y:S02]  /*9110*/  LEA R22, R9, R14, 0x18 ;  /* 0x0000000e09167211 */ /* 0x000fe400078ec0ff */
[----:B------:R-:W-:-:S03]  /*9120*/  SHF.L.U32 R14, R5, 0x1f, RZ ;  /* 0x0000001f050e7819 */ /* 0x000fc600000006ff */
[----:B------:R-:W-:-:S04]  /*9130*/  IMAD R23, R7, 0x8, R22 ;  /* 0x0000000807177824 */ /* 0x000fc800078e0216 */
[----:B------:R-:W0:Y:S02]  /*9140*/  SYNCS.PHASECHK.TRANS64.TRYWAIT P0, [R23+URZ+0x90], R14 ;  /* 0x0000900e170075a7 */ /* 0x000e24000800017f */
[----:B01----:R-:W-:Y:S05]  /*9150*/  @!P0 BRA `(.L_x_305) ;  /* 0x00000014006c8947 */ /* 0x003fea0003800000 */
.L_x_338:
[----:B0-----:R-:W-:Y:S01]  /*9160*/  PRMT R14, R8, 0x9910, RZ ;  /* 0x00009910080e7816 */ /* 0x001fe200000000ff */
[----:B------:R0:W-:Y:S03]  /*9170*/  @!P1 SYNCS.ARRIVE.TRANS64 RZ, [R23+URZ], R15 ;  /* 0x0000000f17ff99a7 */ /* 0x0001e6000800003f */
[----:B------:R-:W-:-:S13]  /*9180*/  ISETP.NE.AND P0, PT, R14, 0x2, PT ;  /* 0x000000020e00780c */ /* 0x000fda0003f05270 */
[----:B0-----:R-:W-:Y:S05]  /*9190*/  @P0 BRA `(.L_x_306) ;  /* 0x0000000000040947 */ /* 0x001fea0003800000 */
[----:B------:R-:W-:Y:S01]  /*91a0*/  BPT.TRAP 0x1 ;  /* 0x000000040000795c */ /* 0x000fe20000300000 */
.L_x_306:
[C---:B------:R-:W-:Y:S01]  /*91b0*/  IMAD R14, R7.reuse, 0x1000, R12 ;  /* 0x00001000070e7824 */ /* 0x040fe200078e020c */
[----:B------:R-:W-:Y:S01]  /*91c0*/  R2UR UR8, R22 ;  /* 0x00000000160872ca */ /* 0x000fe200000e0000 */
[----:B------:R-:W-:Y:S01]  /*91d0*/  IMAD R22, R7, 0x2000, R22 ;  /* 0x0000200007167824 */ /* 0x000fe200078e0216 */
[----:B------:R-:W-:Y:S01]  /*91e0*/  R2UR UR18, R20 ;  /* 0x00000000141272ca */ /* 0x000fe200000e0000 */
[----:B------:R-:W-:Y:S01]  /*91f0*/  VIADD R4, R4, 0xffffffff ;  /* 0xffffffff04047836 */ /* 0x000fe20000000000 */
[----:B------:R-:W-:Y:S01]  /*9200*/  R2UR UR5, R14 ;  /* 0x000000000e0572ca */ /* 0x000fe200000e0000 */
[----:B------:R-:W-:Y:S01]  /*9210*/  UIADD3 UR6, UP0, UR24, 0xf0, URZ ;  /* 0x000000f018067890 */ /* 0x000fe2000ff1e03f */
[----:B------:R-:W-:Y:S01]  /*9220*/  R2UR UR11, R22 ;  /* 0x00000000160b72ca */ /* 0x000fe200000e0000 */
[----:B------:R-:W-:Y:S01]  /*9230*/  UIADD3 UR26, UP1, UR24, 0x1f0, URZ ;  /* 0x000001f0181a7890 */ /* 0x000fe2000ff3e03f */
[----:B------:R-:W-:Y:S01]  /*9240*/  R2UR UR9, R23 ;  /* 0x00000000170972ca */ /* 0x000fe200000e0000 */
[----:B------:R-:W-:Y:S01]  /*9250*/  UIADD3.X UR7, URZ, UR25, URZ, UP0, !UPT ;  /* 0x000000193f077290 */ /* 0x000fe200087fe43f */
[----:B------:R-:W-:Y:S01]  /*9260*/  R2UR UR10, R24 ;  /* 0x00000000180a72ca */ /* 0x000fe200000e0000 */
[----:B------:R-:W-:Y:S01]  /*9270*/  VIADD R7, R7, 0x1 ;  /* 0x0000000107077836 */ /* 0x000fe20000000000 */
[----:B------:R-:W-:Y:S01]  /*9280*/  R2UR UR12, R6 ;  /* 0x00000000060c72ca */ /* 0x000fe200000e0000 */
[----:B------:R-:W-:Y:S01]  /*9290*/  UIADD3.X UR27, URZ, UR25, URZ, UP1, !UPT ;  /* 0x000000193f1b7290 */ /* 0x000fe20008ffe43f */
[----:B------:R-:W-:Y:S01]  /*92a0*/  R2UR UR19, R21 ;  /* 0x00000000151372ca */ /* 0x000fe200000e0000 */
[----:B------:R-:W-:Y:S01]  /*92b0*/  UMOV UR20, 0x30000 ;  /* 0x0003000000147882 */ /* 0x000fe20000000000 */
[----:B------:R-:W-:Y:S01]  /*92c0*/  ISETP.GT.AND P1, PT, R4, 0x1, PT ;  /* 0x000000010400780c */ /* 0x000fe20003f24270 */
[----:B------:R-:W-:Y:S01]  /*92d0*/  UIADD3 UR8, UR8, UR5, URZ ;  /* 0x0000000508087290 */ /* 0x000fe2000fffe03f */
[----:B------:R-:W-:Y:S01]  /*92e0*/  ISETP.NE.AND P0, PT, R7, 0x12, PT ;  /* 0x000000120700780c */ /* 0x000fe20003f05270 */
[----:B------:R-:W-:Y:S01]  /*92f0*/  UIADD3 UR5, UR11, 0x12200, URZ ;  /* 0x000122000b057890 */ /* 0x000fe2000fffe03f */
[----:B------:R-:W-:Y:S01]  /*9300*/  VIADD R24, R24, 0x20 ;  /* 0x0000002018187836 */ /* 0x000fe20000000000 */
[----:B------:R-:W-:Y:S01]  /*9310*/  UMOV UR14, 0x0 ;  /* 0x00000000000e7882 */ /* 0x000fe20000000000 */
[----:B------:R-:W-:Y:S01]  /*9320*/  UMOV UR15, 0x10000000 ;  /* 0x10000000000f7882 */ /* 0x000fe20000000000 */
[----:B------:R-:W-:Y:S01]  /*9330*/  UMOV UR11, UR18 ;  /* 0x00000012000b7c82 */ /* 0x000fe20008000000 */
[----:B------:R-:W-:-:S02]  /*9340*/  SEL R14, RZ, 0x1, P0 ;  /* 0x00000001ff0e7807 */ /* 0x000fc40000000000 */
[----:B------:R0:W-:Y:S01]  /*9350*/  UTMALDG.3D.MULTICAST [UR8], [UR6], UR20, desc[UR14] ;  /* 0x00000e08060073b4 */ /* 0x0001e20008011814 */
[----:B------:R-:W-:Y:S02]  /*9360*/  SEL R7, R7, RZ, P0 ;  /* 0x000000ff07077207 */ /* 0x000fe40000000000 */
[----:B------:R-:W-:Y:S01]  /*9370*/  LOP3.LUT R5, R5, R14, RZ, 0x3c, !PT ;  /* 0x0000000e05057212 */ /* 0x000fe200078e3cff */
[----:B0-----:R-:W-:Y:S01]  /*9380*/  UMOV UR8, UR5 ;  /* 0x0000000500087c82 */ /* 0x001fe20008000000 */
[----:B------:R-:W-:Y:S02]  /*9390*/  UMOV UR11, UR19 ;  /* 0x00000013000b7c82 */ /* 0x000fe40008000000 */
[----:B------:R0:W-:Y:S02]  /*93a0*/  UTMALDG.3D [UR8], [UR26], desc[UR14] ;  /* 0x00000e081a0075b4 */ /* 0x0001e40008011000 */
[----:B0-----:R-:W-:Y:S05]  /*93b0*/  @P1 BRA `(.L_x_307) ;  /* 0xfffffffc00401947 */ /* 0x001fea000383ffff */
.L_x_304:
[----:B------:R-:W-:Y:S05]  /*93c0*/  BSYNC B1 ;  /* 0x0000000000017941 */ /* 0x000fea0003800000 */
.L_x_303:
[----:B------:R-:W-:Y:S01]  /*93d0*/  LOP3.LUT P1, RZ, R11, 0xff, RZ, 0xc0, !PT ;  /* 0x000000ff0bff7812 */ /* 0x000fe2000782c0ff */
[C---:B------:R-:W-:Y:S01]  /*93e0*/  IMAD.IADD R6, R10.reuse, 0x1, R3 ;  /* 0x000000010a067824 */ /* 0x040fe200078e0203 */
[----:B------:R-:W-:Y:S01]  /*93f0*/  ULDC.64 UR6, c[0x0][0x650] ;  /* 0x0001940000067ab9 */ /* 0x000fe20000000a00 */
[----:B------:R-:W-:Y:S01]  /*9400*/  ISETP.GE.U32.AND P2, PT, R10, 0x12, PT ;  /* 0x000000120a00780c */ /* 0x000fe20003f46070 */
[----:B------:R-:W-:Y:S01]  /*9410*/  BSSY B1, `(.L_x_308) ;  /* 0x000006c000017945 */ /* 0x000fe20003800000 */
[----:B------:R-:W-:Y:S01]  /*9420*/  IMAD.MOV.U32 R20, RZ, RZ, -0x1 ;  /* 0xffffffffff147424 */ /* 0x000fe200078e00ff */
[----:B------:R-:W-:Y:S01]  /*9430*/  ISETP.GT.U32.AND P0, PT, R6, 0x11, PT ;  /* 0x000000110600780c */ /* 0x000fe20003f04070 */
[----:B------:R-:W-:Y:S01]  /*9440*/  IMAD.MOV.U32 R7, RZ, RZ, -0x1 ;  /* 0xffffffffff077424 */ /* 0x000fe200078e00ff */
[----:B------:R-:W-:Y:S02]  /*9450*/  PRMT R11, RZ, 0x7610, R11 ;  /* 0x00007610ff0b7816 */ /* 0x000fe4000000000b */
[----:B------:R-:W-:-:S03]  /*9460*/  ISETP.LT.U32.AND P0, PT, R10, 0x12, P0 ;  /* 0x000000120a00780c */ /* 0x000fc60000701070 */
[----:B------:R-:W0:Y:S01]  /*9470*/  @P1 S2R R9, SR_CgaCtaId ;  /* 0x0000000000091919 */ /* 0x000e220000008800 */
[----:B------:R-:W-:-:S04]  /*9480*/  @P1 MOV R4, 0x400 ;  /* 0x0000040000041802 */ /* 0x000fc80000000f00 */
[----:B0-----:R-:W-:Y:S01]  /*9490*/  @P1 LEA R3, R9, R4, 0x18 ;  /* 0x0000000409031211 */ /* 0x001fe200078ec0ff */
[----:B------:R-:W-:-:S03]  /*94a0*/  IMAD.WIDE.U32 R4, R6, 0x38e38e39, RZ ;  /* 0x38e38e3906047825 */ /* 0x000fc600078e00ff */
[----:B------:R0:W-:Y:S01]  /*94b0*/  @P1 SYNCS.ARRIVE.TRANS64.A1T0 RZ, [R3+URZ+0x138], RZ ;  /* 0x000138ff03ff19a7 */ /* 0x0001e2000810003f */
[----:B------:R-:W-:Y:S02]  /*94c0*/  IADD3 R16, P1, R16, UR22, RZ ;  /* 0x0000001610107c10 */ /* 0x000fe4000ff3e0ff */
[----:B------:R-:W-:Y:S02]  /*94d0*/  SHF.R.U32.HI R5, RZ, 0x2, R5 ;  /* 0x00000002ff057819 */ /* 0x000fe40000011605 */
[----:B------:R-:W-:Y:S02]  /*94e0*/  IADD3.X R17, R17, UR13, RZ, P1, !PT ;  /* 0x0000000d11117c10 */ /* 0x000fe40008ffe4ff */
[----:B------:R-:W-:Y:S02]  /*94f0*/  PRMT R4, RZ, 0x7610, R4 ;  /* 0x00007610ff047816 */ /* 0x000fe40000000004 */
[----:B0-----:R-:W-:Y:S02]  /*9500*/  SEL R3, RZ, 0x1, !P0 ;  /* 0x00000001ff037807 */ /* 0x001fe40004000000 */
[----:B------:R-:W-:-:S02]  /*9510*/  ISETP.GE.U32.AND P0, PT, R16, UR6, PT ;  /* 0x0000000610007c0c */ /* 0x000fc4000bf06070 */
[----:B------:R-:W-:Y:S01]  /*9520*/  LOP3.LUT R0, R0, R3, RZ, 0x3c, !PT ;  /* 0x0000000300007212 */ /* 0x000fe200078e3cff */
[----:B------:R-:W-:Y:S01]  /*9530*/  IMAD R3, R5, -0x12, R6 ;  /* 0xffffffee05037824 */ /* 0x000fe200078e0206 */
[----:B------:R-:W-:Y:S01]  /*9540*/  ISETP.GE.U32.AND.EX P0, PT, R17, UR7, PT, P0 ;  /* 0x0000000711007c0c */ /* 0x000fe2000bf06100 */
[----:B------:R-:W-:Y:S01]  /*9550*/  IMAD.MOV.U32 R6, RZ, RZ, -0x1 ;  /* 0xffffffffff067424 */ /* 0x000fe200078e00ff */
[----:B------:R-:W-:-:S11]  /*9560*/  @P2 LOP3.LUT R0, R0, 0x1, R5, 0x78, !PT ;  /* 0x0000000100002812 */ /* 0x000fd600078e7805 */
[----:B------:R-:W-:Y:S05]  /*9570*/  @P0 BRA `(.L_x_309) ;  /* 0x0000000400540947 */ /* 0x000fea0003800000 */
[----:B------:R-:W0:Y:S01]  /*9580*/  S2R R15, SR_CTAID.X ;  /* 0x00000000000f7919 */ /* 0x000e220000002500 */
[----:B------:R-:W-:Y:S01]  /*9590*/  ULDC.64 UR6, c[0x0][0x628] ;  /* 0x00018a0000067ab9 */ /* 0x000fe20000000a00 */
[----:B------:R-:W-:Y:S01]  /*95a0*/  ULDC UR8, c[0x0][0x630] ;  /* 0x00018c0000087ab9 */ /* 0x000fe20000000800 */
[----:B------:R-:W-:Y:S01]  /*95b0*/  ISETP.NE.U32.AND P0, PT, RZ, UR6, PT ;  /* 0x00000006ff007c0c */ /* 0x000fe2000bf05070 */
[----:B------:R-:W1:Y:S01]  /*95c0*/  S2R R20, SR_CTAID.Y ;  /* 0x0000000000147919 */ /* 0x000e620000002600 */
[----:B------:R-:W-:Y:S01]  /*95d0*/  ULDC UR9, c[0x0][0x150] ;  /* 0x0000540000097ab9 */ /* 0x000fe20000000800 */
[----:B------:R-:W-:Y:S01]  /*95e0*/  IMAD.MOV.U32 R4, RZ, RZ, R16 ;  /* 0x000000ffff047224 */ /* 0x000fe200078e0010 */
[----:B------:R-:W-:Y:S01]  /*95f0*/  ISETP.NE.AND.EX P0, PT, RZ, UR7, PT, P0 ;  /* 0x00000007ff007c0c */ /* 0x000fe2000bf05300 */
[----:B------:R-:W-:Y:S01]  /*9600*/  IMAD.MOV.U32 R5, RZ, RZ, R17 ;  /* 0x000000ffff057224 */ /* 0x000fe200078e0011 */
[----:B0-----:R-:W-:-:S11]  /*9610*/  I2FP.F32.U32 R22, R15 ;  /* 0x0000000f00167245 */ /* 0x001fd60000201000 */
[----:B------:R-:W-:Y:S05]  /*9620*/  @!P0 BRA `(.L_x_310) ;  /* 0x0000000000288947 */ /* 0x000fea0003800000 */
[----:B------:R-:W-:Y:S02]  /*9630*/  ULDC UR5, c[0x0][0x634] ;  /* 0x00018d0000057ab9 */ /* 0x000fe40000000800 */
[----:B------:R-:W-:-:S05]  /*9640*/  IADD3 R5, P0, R16, UR5, RZ ;  /* 0x0000000510057c10 */ /* 0x000fca000ff1e0ff */
[----:B------:R-:W-:-:S04]  /*9650*/  IMAD.X R21, RZ, RZ, R17, P0 ;  /* 0x000000ffff157224 */ /* 0x000fc800000e0611 */
[----:B------:R-:W-:-:S04]  /*9660*/  IMAD.WIDE.U32 R6, R21, UR6, RZ ;  /* 0x0000000615067c25 */ /* 0x000fc8000f8e00ff */
[----:B------:R-:W-:-:S04]  /*9670*/  IMAD.WIDE.U32 R6, P0, R5, UR7, R6 ;  /* 0x0000000705067c25 */ /* 0x000fc8000f800006 */
[----:B------:R-:W-:-:S04]  /*9680*/  IMAD.WIDE.U32 R4, R5, UR6, RZ ;  /* 0x0000000605047c25 */ /* 0x000fc8000f8e00ff */
[----:B------:R-:W-:Y:S01]  /*9690*/  IMAD.MOV.U32 R4, RZ, RZ, R7 ;  /* 0x000000ffff047224 */ /* 0x000fe200078e0007 */
[----:B------:R-:W-:Y:S01]  /*96a0*/  IADD3 RZ, P1, R5, R6, RZ ;  /* 0x0000000605ff7210 */ /* 0x000fe20007f3e0ff */
[----:B------:R-:W-:-:S04]  /*96b0*/  IMAD.X R5, RZ, RZ, RZ, P0 ;  /* 0x000000ffff057224 */ /* 0x000fc800000e06ff */
[----:B------:R-:W-:-:S08]  /*96c0*/  IMAD.WIDE.U32.X R4, R21, UR7, R4, P1 ;  /* 0x0000000715047c25 */ /* 0x000fd000088e0404 */
.L_x_310:
[--C-:B------:R-:W-:Y:S01]  /*96d0*/  SHF.R.U64 R14, R4, UR8, R5.reuse ;  /* 0x00000008040e7c19 */ /* 0x100fe20008001205 */
[----:B------:R-:W-:Y:S01]  /*96e0*/  FMUL R22, R22, UR9 ;  /* 0x0000000916167c20 */ /* 0x000fe20008400000 */
[----:B------:R-:W-:Y:S01]  /*96f0*/  SHF.R.U32.HI R4, RZ, UR8, R5 ;  /* 0x00000008ff047c19 */ /* 0x000fe20008011605 */
[----:B------:R-:W0:Y:S01]  /*9700*/  LDC R6, c[0x0][0x144] ;  /* 0x00005100ff067b82 */ /* 0x000e220000000800 */
[----:B------:R-:W-:Y:S01]  /*9710*/  IADD3 R5, P0, RZ, -R14, RZ ;  /* 0x8000000eff057210 */ /* 0x000fe20007f1e0ff */
[----:B------:R-:W-:Y:S01]  /*9720*/  ULDC UR5, c[0x0][0x154] ;  /* 0x0000550000057ab9 */ /* 0x000fe20000000800 */
[----:B-1----:R-:W-:Y:S01]  /*9730*/  I2FP.F32.U32 R7, R20 ;  /* 0x0000001400077245 */ /* 0x002fe20000201000 */
[----:B------:R-:W1:Y:S01]  /*9740*/  F2I.U32.TRUNC.NTZ R22, R22 ;  /* 0x0000001600167305 */ /* 0x000e62000020f000 */
[----:B------:R-:W-:Y:S01]  /*9750*/  ULDC.64 UR6, c[0x0][0x620] ;  /* 0x0001880000067ab9 */ /* 0x000fe20000000a00 */
[----:B------:R-:W-:Y:S01]  /*9760*/  IMAD.X R4, RZ, RZ, ~R4, P0 ;  /* 0x000000ffff047224 */ /* 0x000fe200000e0e04 */
[----:B------:R-:W-:Y:S01]  /*9770*/  ISETP.NE.AND P2, PT, R2, 0x1, PT ;  /* 0x000000010200780c */ /* 0x000fe20003f45270 */
[----:B------:R-:W-:Y:S01]  /*9780*/  FMUL R23, R7, UR5 ;  /* 0x0000000507177c20 */ /* 0x000fe20008400000 */
[----:B------:R-:W2:Y:S01]  /*9790*/  LDC R25, c[0x0][0x148] ;  /* 0x00005200ff197b82 */ /* 0x000ea20000000800 */
[----:B------:R-:W-:Y:S01]  /*97a0*/  IMAD R4, R4, UR6, RZ ;  /* 0x0000000604047c24 */ /* 0x000fe2000f8e02ff */
[----:B------:R-:W-:-:S03]  /*97b0*/  ULDC UR5, c[0x0][0x618] ;  /* 0x0001860000057ab9 */ /* 0x000fc60000000800 */
[----:B------:R-:W3:Y:S01]  /*97c0*/  F2I.U32.TRUNC.NTZ R23, R23 ;  /* 0x0000001700177305 */ /* 0x000ee2000020f000 */
[C---:B------:R-:W-:Y:S02]  /*97d0*/  IMAD R7, R5.reuse, UR7, R4 ;  /* 0x0000000705077c24 */ /* 0x040fe4000f8e0204 */
[----:B------:R-:W-:Y:S01]  /*97e0*/  IMAD.WIDE.U32 R4, R5, UR6, R16 ;  /* 0x0000000605047c25 */ /* 0x000fe2000f8e0010 */
[----:B------:R-:W-:Y:S02]  /*97f0*/  ULDC.64 UR6, c[0x0][0x640] ;  /* 0x0001900000067ab9 */ /* 0x000fe40000000a00 */
[----:B------:R-:W-:Y:S01]  /*9800*/  ISETP.NE.U32.AND P0, PT, RZ, UR6, PT ;  /* 0x00000006ff007c0c */ /* 0x000fe2000bf05070 */
[----:B------:R-:W-:Y:S02]  /*9810*/  IMAD.IADD R5, R5, 0x1, R7 ;  /* 0x0000000105057824 */ /* 0x000fe400078e0207 */
[----:B-1----:R-:W-:Y:S01]  /*9820*/  IMAD.MOV R22, RZ, RZ, -R22 ;  /* 0x000000ffff167224 */ /* 0x002fe200078e0a16 */
[----:B------:R-:W-:-:S02]  /*9830*/  ISETP.NE.AND.EX P0, PT, RZ, UR7, PT, P0 ;  /* 0x00000007ff007c0c */ /* 0x000fc4000bf05300 */
[----:B------:R-:W-:Y:S01]  /*9840*/  SHF.R.U64 R21, R4, UR5, R5 ;  /* 0x0000000504157c19 */ /* 0x000fe20008001205 */
[----:B0-----:R-:W-:Y:S01]  /*9850*/  IMAD R15, R6, R22, R15 ;  /* 0x00000016060f7224 */ /* 0x001fe200078e020f */
[----:B------:R-:W-:Y:S01]  /*9860*/  SHF.R.U32.HI R4, RZ, UR5, R5 ;  /* 0x00000005ff047c19 */ /* 0x000fe20008011605 */
[----:B------:R-:W-:Y:S01]  /*9870*/  ULDC UR5, c[0x0][0x608] ;  /* 0x0001820000057ab9 */ /* 0x000fe20000000800 */
[----:B---3--:R-:W-:Y:S02]  /*9880*/  IMAD.MOV R6, RZ, RZ, -R23 ;  /* 0x000000ffff067224 */ /* 0x008fe400078e0a17 */
[--C-:B------:R-:W-:Y:S02]  /*9890*/  SHF.R.U64 R22, R21, UR5, R4.reuse ;  /* 0x0000000515167c19 */ /* 0x100fe40008001204 */
[----:B------:R-:W-:Y:S01]  /*98a0*/  SHF.R.U32.HI R5, RZ, UR5, R4 ;  /* 0x00000005ff057c19 */ /* 0x000fe20008011604 */
[----:B------:R-:W-:Y:S01]  /*98b0*/  ULDC UR5, c[0x0][0x658] ;  /* 0x0001960000057ab9 */ /* 0x000fe20000000800 */
[----:B--2---:R-:W-:-:S02]  /*98c0*/  @P2 IMAD R15, R25, R6, R20 ;  /* 0x00000006190f2224 */ /* 0x004fc400078e0214 */
[--C-:B------:R-:W-:Y:S02]  /*98d0*/  SHF.R.U64 R20, R22, UR5, R5.reuse ;  /* 0x0000000516147c19 */ /* 0x100fe40008001205 */
[----:B------:R-:W-:-:S03]  /*98e0*/  SHF.R.U32.HI R23, RZ, UR5, R5 ;  /* 0x00000005ff177c19 */ /* 0x000fc60008011605 */
[----:B------:R-:W-:Y:S02]  /*98f0*/  IMAD.MOV.U32 R6, RZ, RZ, R20 ;  /* 0x000000ffff067224 */ /* 0x000fe400078e0014 */
[----:B------:R-:W-:Y:S01]  /*9900*/  IMAD.MOV.U32 R5, RZ, RZ, R23 ;  /* 0x000000ffff057224 */ /* 0x000fe200078e0017 */
[----:B------:R-:W-:Y:S06]  /*9910*/  @!P0 BRA `(.L_x_311) ;  /* 0x00000000002c8947 */ /* 0x000fec0003800000 */
        /* <DEDUP_REMOVED lines=9> */
[----:B------:R-:W-:-:S04]  /*99b0*/  IMAD.WIDE.U32.X R4, R23, UR7, R4, P1 ;  /* 0x0000000717047c25 */ /* 0x000fc800088e0404 */
[----:B------:R-:W-:-:S07]  /*99c0*/  IMAD.MOV.U32 R6, RZ, RZ, R4 ;  /* 0x000000ffff067224 */ /* 0x000fce00078e0004 */
.L_x_311:
[----:B------:R-:W-:Y:S01]  /*99d0*/  ULDC UR5, c[0x0][0x648] ;  /* 0x0001920000057ab9 */ /* 0x000fe20000000800 */
[----:B------:R-:W-:Y:S01]  /*99e0*/  LOP3.LUT R4, R22, UR16, RZ, 0xc0, !PT ;  /* 0x0000001016047c12 */ /* 0x000fe2000f8ec0ff */
[----:B------:R-:W-:Y:S01]  /*99f0*/  ULDC UR6, c[0x0][0x610] ;  /* 0x0001840000067ab9 */ /* 0x000fe20000000800 */
[----:B------:R-:W-:Y:S01]  /*9a00*/  SHF.R.U64 R5, R6, UR5, R5 ;  /* 0x0000000506057c19 */ /* 0x000fe20008001205 */
[----:B------:R-:W-:Y:S01]  /*9a10*/  ULDC UR5, c[0x0][0x638] ;  /* 0x00018e0000057ab9 */ /* 0x000fe20000000800 */
[----:B------:R-:W-:Y:S01]  /*9a20*/  LOP3.LUT R21, R21, UR4, RZ, 0xc0, !PT ;  /* 0x0000000415157c12 */ /* 0x000fe2000f8ec0ff */
[----:B------:R-:W-:Y:S02]  /*9a30*/  IMAD.MOV.U32 R6, RZ, RZ, R14 ;  /* 0x000000ffff067224 */ /* 0x000fe400078e000e */
[----:B------:R-:W-:Y:S02]  /*9a40*/  IMAD.MOV R7, RZ, RZ, -R5 ;  /* 0x000000ffff077224 */ /* 0x000fe400078e0a05 */
[----:B------:R-:W-:-:S02]  /*9a50*/  IMAD R4, R5, UR17, R4 ;  /* 0x0000001105047c24 */ /* 0x000fc4000f8e0204 */
[----:B------:R-:W-:Y:S01]  /*9a60*/  IMAD R20, R7, UR5, R20 ;  /* 0x0000000507147c24 */ /* 0x000fe2000f8e0214 */
[----:B------:R-:W-:Y:S01]  /*9a70*/  ULDC UR5, c[0x0][0x600] ;  /* 0x0001800000057ab9 */ /* 0x000fe20000000800 */
[----:B------:R-:W-:Y:S02]  /*9a80*/  IMAD R15, R4, UR6, R15 ;  /* 0x00000006040f7c24 */ /* 0x000fe4000f8e020f */
[----:B------:R-:W-:Y:S02]  /*9a90*/  IMAD R20, R20, UR5, R21 ;  /* 0x0000000514147c24 */ /* 0x000fe4000f8e0215 */
[----:B------:R-:W-:-:S03]  /*9aa0*/  IMAD.MOV.U32 R4, RZ, RZ, 0x1 ;  /* 0x00000001ff047424 */ /* 0x000fc600078e00ff */
[----:B------:R-:W-:Y:S02]  /*9ab0*/  SEL R7, R20, R15, !P2 ;  /* 0x0000000f14077207 */ /* 0x000fe40005000000 */
[----:B------:R-:W-:-:S07]  /*9ac0*/  SEL R20, R15, R20, !P2 ;  /* 0x000000140f147207 */ /* 0x000fce0005000000 */
.L_x_309:
[----:B------:R-:W-:Y:S05]  /*9ad0*/  BSYNC B1 ;  /* 0x0000000000017941 */ /* 0x000fea0003800000 */
.L_x_308:
[----:B------:R-:W-:-:S13]  /*9ae0*/  LOP3.LUT P0, RZ, R4, 0xff, RZ, 0xc0, !PT ;  /* 0x000000ff04ff7812 */ /* 0x000fda000780c0ff */
[----:B------:R-:W-:Y:S05]  /*9af0*/  @P0 BRA `(.L_x_312) ;  /* 0xfffffff400380947 */ /* 0x000fea000383ffff */
[----:B------:R-:W-:Y:S05]  /*9b00*/  BSYNC B0 ;  /* 0x0000000000007941 */ /* 0x000fea0003800000 */
.L_x_301:
[----:B------:R-:W-:-:S03]  /*9b10*/  UMOV UR5, 0xffffffff ;  /* 0xffffffff00057882 */ /* 0x000fc60000000000 */
[----:B------:R-:W-:Y:S05]  /*9b20*/  BRA.DIV UR5, `(.L_x_313) ;  /* 0x0000000e050c7947 */ /* 0x000fea000b800000 */
[----:B------:R-:W-:-:S13]  /*9b30*/  ELECT P6, URZ, PT ;  /* 0x00000000003f782f */ /* 0x000fda00038c0000 */
.L_x_341:
[----:B------:R-:W-:Y:S04]  /*9b40*/  BSSY B0, `(.L_x_314) ;  /* 0x00000a9000007945 */ /* 0x000fe80003800000 */
[----:B------:R-:W-:Y:S05]  /*9b50*/  @!P6 BRA `(.L_x_315) ;  /* 0x00000008009ce947 */ /* 0x000fea0003800000 */
[----:B------:R-:W-:-:S04]  /*9b60*/  LOP3.LUT R19, R19, 0x2, RZ, 0xfc, !PT ;  /* 0x0000000213137812 */ /* 0x000fc800078efcff */
[----:B------:R-:W-:-:S13]  /*9b70*/  ISETP.NE.AND P0, PT, R19, 0x3, PT ;  /* 0x000000031300780c */ /* 0x000fda0003f05270 */
[----:B------:R-:W-:Y:S05]  /*9b80*/  @!P0 BRA `(.L_x_316) ;  /* 0x0000000000048947 */ /* 0x000fea0003800000 */
[----:B------:R-:W-:Y:S01]  /*9b90*/  BPT.TRAP 0x1 ;  /* 0x000000040000795c */ /* 0x000fe20000300000 */
.L_x_316:
[----:B------:R-:W0:Y:S01]  /*9ba0*/  S2R R5, SR_CgaCtaId ;  /* 0x0000000000057919 */ /* 0x000e220000008800 */
[----:B------:R-:W-:Y:S02]  /*9bb0*/  MOV R2, 0x400 ;  /* 0x0000040000027802 */ /* 0x000fe40000000f00 */
[----:B------:R-:W-:Y:S02]  /*9bc0*/  SHF.L.U32 R4, R0, 0x1f, RZ ;  /* 0x0000001f00047819 */ /* 0x000fe400000006ff */
[----:B0-----:R-:W-:-:S05]  /*9bd0*/  LEA R2, R5, R2, 0x18 ;  /* 0x0000000205027211 */ /* 0x001fca00078ec0ff */
[----:B------:R-:W-:-:S04]  /*9be0*/  VIADD R2, R2, 0x90 ;  /* 0x0000009002027836 */ /* 0x000fc80000000000 */
[C---:B------:R-:W-:Y:S02]  /*9bf0*/  IMAD R7, R3.reuse, 0x8, R2 ;  /* 0x0000000803077824 */ /* 0x040fe400078e0202 */
[----:B------:R-:W-:Y:S02]  /*9c00*/  VIADD R3, R3, 0x1 ;  /* 0x0000000103037836 */ /* 0x000fe40000000000 */
[----:B------:R-:W0:Y:S03]  /*9c10*/  SYNCS.PHASECHK.TRANS64.TRYWAIT P0, [R7+URZ], R4 ;  /* 0x00000004070075a7 */ /* 0x000e26000800017f */
[----:B------:R-:W-:-:S04]  /*9c20*/  ISETP.NE.AND P1, PT, R3, 0x12, PT ;  /* 0x000000120300780c */ /* 0x000fc80003f25270 */
[----:B------:R-:W-:Y:S02]  /*9c30*/  SEL R5, RZ, 0x1, P1 ;  /* 0x00000001ff057807 */ /* 0x000fe40000800000 */
[----:B------:R-:W-:Y:S02]  /*9c40*/  SEL R3, R3, RZ, P1 ;  /* 0x000000ff03037207 */ /* 0x000fe40000800000 */
[----:B------:R-:W-:-:S03]  /*9c50*/  LOP3.LUT R6, R0, R5, RZ, 0x3c, !PT ;  /* 0x0000000500067212 */ /* 0x000fc600078e3cff */
[----:B------:R-:W-:Y:S01]  /*9c60*/  IMAD R8, R3, 0x8, R2 ;  /* 0x0000000803087824 */ /* 0x000fe200078e0202 */
[----:B------:R-:W-:Y:S01]  /*9c70*/  SHF.L.U32 R5, R6, 0x1f, RZ ;  /* 0x0000001f06057819 */ /* 0x000fe200000006ff */
[----:B0-----:R-:W-:Y:S06]  /*9c80*/  @!P0 BRA `(.L_x_317) ;  /* 0x0000000800d48947 */ /* 0x001fec0003800000 */
.L_x_342:
[----:B------:R-:W1:Y:S01]  /*9c90*/  SYNCS.PHASECHK.TRANS64.TRYWAIT P0, [R8+URZ], R5 ;  /* 0x00000005080075a7 */ /* 0x000e62000800017f */
[----:B------:R-:W-:-:S05]  /*9ca0*/  VIADD R0, R3, 0x1 ;  /* 0x0000000103007836 */ /* 0x000fca0000000000 */
[----:B------:R-:W-:-:S04]  /*9cb0*/  ISETP.NE.AND P1, PT, R0, 0x12, PT ;  /* 0x000000120000780c */ /* 0x000fc80003f25270 */
[----:B------:R-:W-:Y:S02]  /*9cc0*/  SEL R3, RZ, 0x1, P1 ;  /* 0x00000001ff037807 */ /* 0x000fe40000800000 */
[----:B0-----:R-:W-:Y:S02]  /*9cd0*/  SEL R7, R0, RZ, P1 ;  /* 0x000000ff00077207 */ /* 0x001fe40000800000 */
[----:B------:R-:W-:-:S03]  /*9ce0*/  LOP3.LUT R6, R6, R3, RZ, 0x3c, !PT ;  /* 0x0000000306067212 */ /* 0x000fc600078e3cff */
[----:B------:R-:W-:Y:S01]  /*9cf0*/  IMAD R9, R7, 0x8, R2 ;  /* 0x0000000807097824 */ /* 0x000fe200078e0202 */
[----:B------:R-:W-:Y:S01]  /*9d00*/  SHF.L.U32 R4, R6, 0x1f, RZ ;  /* 0x0000001f06047819 */ /* 0x000fe200000006ff */
[----:B-1----:R-:W-:Y:S06]  /*9d10*/  @!P0 BRA `(.L_x_318) ;  /* 0x0000000800c48947 */ /* 0x002fec0003800000 */
.L_x_343:
[----:B------:R-:W1:Y:S01]  /*9d20*/  SYNCS.PHASECHK.TRANS64.TRYWAIT P0, [R9+URZ], R4 ;  /* 0x00000004090075a7 */ /* 0x000e62000800017f */
[----:B------:R-:W-:-:S05]  /*9d30*/  VIADD R0, R7, 0x1 ;  /* 0x0000000107007836 */ /* 0x000fca0000000000 */
[----:B------:R-:W-:-:S04]  /*9d40*/  ISETP.NE.AND P1, PT, R0, 0x12, PT ;  /* 0x000000120000780c */ /* 0x000fc80003f25270 */
[----:B------:R-:W-:Y:S02]  /*9d50*/  SEL R3, RZ, 0x1, P1 ;  /* 0x00000001ff037807 */ /* 0x000fe40000800000 */
[----:B------:R-:W-:Y:S02]  /*9d60*/  SEL R7, R0, RZ, P1 ;  /* 0x000000ff00077207 */ /* 0x000fe40000800000 */
[----:B------:R-:W-:-:S03]  /*9d70*/  LOP3.LUT R6, R6, R3, RZ, 0x3c, !PT ;  /* 0x0000000306067212 */ /* 0x000fc600078e3cff */
[----:B0-----:R-:W-:Y:S01]  /*9d80*/  IMAD R8, R7, 0x8, R2 ;  /* 0x0000000807087824 */ /* 0x001fe200078e0202 */
[----:B------:R-:W-:Y:S01]  /*9d90*/  SHF.L.U32 R5, R6, 0x1f, RZ ;  /* 0x0000001f06057819 */ /* 0x000fe200000006ff */
[----:B-1----:R-:W-:Y:S06]  /*9da0*/  @!P0 BRA `(.L_x_319) ;  /* 0x0000000800b48947 */ /* 0x002fec0003800000 */
.L_x_344:
        /* <DEDUP_REMOVED lines=9> */
.L_x_345:
        /* <DEDUP_REMOVED lines=9> */
.L_x_346:
        /* <DEDUP_REMOVED lines=9> */
.L_x_347:
        /* <DEDUP_REMOVED lines=9> */
.L_x_348:
        /* <DEDUP_REMOVED lines=9> */
.L_x_349:
        /* <DEDUP_REMOVED lines=9> */
.L_x_350:
        /* <DEDUP_REMOVED lines=9> */
.L_x_351:
        /* <DEDUP_REMOVED lines=9> */
.L_x_352:
        /* <DEDUP_REMOVED lines=9> */
.L_x_353:
        /* <DEDUP_REMOVED lines=9> */
.L_x_354:
        /* <DEDUP_REMOVED lines=9> */
.L_x_355:
        /* <DEDUP_REMOVED lines=9> */
.L_x_356:
[----:B------:R-:W1:Y:S01]  /*a470*/  SYNCS.PHASECHK.TRANS64.TRYWAIT P0, [R8+URZ], R5 ;  /* 0x00000005080075a7 */ /* 0x000e62000800017f */
[----:B------:R-:W-:-:S05]  /*a480*/  VIADD R0, R7, 0x1 ;  /* 0x0000000107007836 */ /* 0x000fca0000000000 */
[----:B------:R-:W-:-:S04]  /*a490*/  ISETP.NE.AND P1, PT, R0, 0x12, PT ;  /* 0x000000120000780c */ /* 0x000fc80003f25270 */
[----:B------:R-:W-:Y:S02]  /*a4a0*/  SEL R3, RZ, 0x1, P1 ;  /* 0x00000001ff037807 */ /* 0x000fe40000800000 */
[----:B------:R-:W-:Y:S02]  /*a4b0*/  SEL R7, R0, RZ, P1 ;  /* 0x000000ff00077207 */ /* 0x000fe40000800000 */
[----:B0-----:R-:W-:-:S03]  /*a4c0*/  LOP3.LUT R9, R6, R3, RZ, 0x3c, !PT ;  /* 0x0000000306097212 */ /* 0x001fc600078e3cff */
[----:B------:R-:W-:Y:S01]  /*a4d0*/  IMAD R11, R7, 0x8, R2 ;  /* 0x00000008070b7824 */ /* 0x000fe200078e0202 */
[----:B------:R-:W-:Y:S01]  /*a4e0*/  SHF.L.U32 R6, R9, 0x1f, RZ ;  /* 0x0000001f09067819 */ /* 0x000fe200000006ff */
[----:B-1----:R-:W-:Y:S06]  /*a4f0*/  @!P0 BRA `(.L_x_332) ;  /* 0x0000000400e48947 */ /* 0x002fec0003800000 */
.L_x_357:
[----:B------:R-:W1:Y:S01]  /*a500*/  SYNCS.PHASECHK.TRANS64.TRYWAIT P0, [R11+URZ], R6 ;  /* 0x000000060b0075a7 */ /* 0x000e62000800017f */
[----:B------:R-:W-:-:S05]  /*a510*/  VIADD R0, R7, 0x1 ;  /* 0x0000000107007836 */ /* 0x000fca0000000000 */
[----:B------:R-:W-:-:S04]  /*a520*/  ISETP.NE.AND P1, PT, R0, 0x12, PT ;  /* 0x000000120000780c */ /* 0x000fc80003f25270 */
[----:B------:R-:W-:Y:S02]  /*a530*/  SEL R4, RZ, 0x1, P1 ;  /* 0x00000001ff047807 */ /* 0x000fe40000800000 */
[----:B------:R-:W-:Y:S02]  /*a540*/  SEL R3, R0, RZ, P1 ;  /* 0x000000ff00037207 */ /* 0x000fe40000800000 */
[----:B------:R-:W-:Y:S01]  /*a550*/  LOP3.LUT R0, R9, R4, RZ, 0x3c, !PT ;  /* 0x0000000409007212 */ /* 0x000fe200078e3cff */
[----:B-1----:R-:W-:Y:S06]  /*a560*/  @!P0 BRA `(.L_x_333) ;  /* 0x0000000400dc8947 */ /* 0x002fec0003800000 */
.L_x_358:
[----:B------:R-:W-:Y:S01]  /*a570*/  IMAD R3, R3, 0x8, R2 ;  /* 0x0000000803037824 */ /* 0x000fe200078e0202 */
[----:B------:R-:W-:-:S07]  /*a580*/  SHF.L.U32 R0, R0, 0x1f, RZ ;  /* 0x0000001f00007819 */ /* 0x000fce00000006ff */
.L_x_334:
[----:B--2---:R2:W3:Y:S02]  /*a590*/  SYNCS.PHASECHK.TRANS64.TRYWAIT P0, [R3+URZ], R0 ;  /* 0x00000000030075a7 */ /* 0x0044e4000800017f */
[----:B---3--:R-:W-:Y:S05]  /*a5a0*/  @!P0 NANOSLEEP.SYNCS 0x989680 ;  /* 0x009896800000895d */ /* 0x008fea0003900000 */
[----:B------:R-:W3:Y:S02]  /*a5b0*/  @!P0 SYNCS.PHASECHK.TRANS64 P0, [R3+URZ], R0 ;  /* 0x00000000030085a7 */ /* 0x000ee4000800007f */
[----:B---3--:R-:W-:Y:S05]  /*a5c0*/  @!P0 BRA `(.L_x_334) ;  /* 0xfffffffc00f08947 */ /* 0x008fea000383ffff */
.L_x_315:
[----:B------:R-:W-:Y:S05]  /*a5d0*/  BSYNC B0 ;  /* 0x0000000000007941 */ /* 0x000fea0003800000 */
.L_x_314:
[----:B------:R-:W-:Y:S05]  /*a5e0*/  EXIT ;  /* 0x000000000000794d */ /* 0x000fea0003800000 */
.L_x_22:
[----:B---3--:R3:W4:Y:S02]  /*a5f0*/  SYNCS.PHASECHK.TRANS64.TRYWAIT P1, [R3+URZ], R0 ;  /* 0x00000000030075a7 */ /* 0x008724000802017f */
[----:B----4-:R-:W-:Y:S05]  /*a600*/  @!P1 NANOSLEEP.SYNCS 0x989680 ;  /* 0x009896800000995d */ /* 0x010fea0003900000 */
[----:B------:R-:W4:Y:S02]  /*a610*/  @!P1 SYNCS.PHASECHK.TRANS64 P1, [R3+URZ], R0 ;  /* 0x00000000030095a7 */ /* 0x000f24000802007f */
[----:B----4-:R-:W-:Y:S05]  /*a620*/  @!P1 BRA `(.L_x_22) ;  /* 0xfffffffc00f09947 */ /* 0x010fea000383ffff */
[----:B------:R-:W-:Y:S05]  /*a630*/  BRA `(.L_x_21) ;  /* 0xffffff7000187947 */ /* 0x000fea000383ffff */
.L_x_27:
[----:B-1----:R1:W2:Y:S02]  /*a640*/  SYNCS.PHASECHK.TRANS64.TRYWAIT P1, [R5+URZ], R4 ;  /* 0x00000004050075a7 */ /* 0x0022a4000802017f */
[----:B--2---:R-:W-:Y:S05]  /*a650*/  @!P1 NANOSLEEP.SYNCS 0x989680 ;  /* 0x009896800000995d */ /* 0x004fea0003900000 */
[----:B------:R-:W2:Y:S02]  /*a660*/  @!P1 SYNCS.PHASECHK.TRANS64 P1, [R5+URZ], R4 ;  /* 0x00000004050095a7 */ /* 0x000ea4000802007f */
[----:B--2---:R-:W-:Y:S05]  /*a670*/  @!P1 BRA `(.L_x_27) ;  /* 0xfffffffc00f09947 */ /* 0x004fea000383ffff */
[----:B------:R-:W-:Y:S05]  /*a680*/  BRA `(.L_x_26) ;  /* 0xffffff7000ac7947 */ /* 0x000fea000383ffff */
.L_x_302:
[----:B------:R-:W-:Y:S01]  /*a690*/  BSSY B1, `(.L_x_335) ;  /* 0x0000006000017945 */ /* 0x000fe20003800000 */
[----:B------:R-:W-:-:S07]  /*a6a0*/  IMAD.MOV.U32 R15, RZ, RZ, -0x1 ;  /* 0xffffffffff0f7424 */ /* 0x000fce00078e00ff */
[----:B------:R-:W-:Y:S05]  /*a6b0*/  WARPSYNC.COLLECTIVE R15, `(.L_x_336) ;  /* 0x000000000f0c7348 */ /* 0x000fea0003c00000 */
[----:B------:R-:W-:Y:S02]  /*a6c0*/  ELECT P6, UR62, PT ;  /* 0x00000000003e782f */ /* 0x000fe400038c0000 */
[----:B------:R-:W-:Y:S01]  /*a6d0*/  MOV R14, UR62 ;  /* 0x0000003e000e7c02 */ /* 0x000fe20008000f00 */
[----:B------:R-:W-:Y:S10]  /*a6e0*/  ENDCOLLECTIVE ;  /* 0x000000000000791b */ /* 0x000ff40003800000 */
.L_x_336:
[----:B------:R-:W-:Y:S05]  /*a6f0*/  BSYNC B1 ;  /* 0x0000000000017941 */ /* 0x000fea0003800000 */
.L_x_335:
[----:B------:R-:W-:Y:S05]  /*a700*/  BRA `(.L_x_337) ;  /* 0xffffffe800407947 */ /* 0x000fea000383ffff */
.L_x_305:
[----:B0-----:R0:W1:Y:S02]  /*a710*/  SYNCS.PHASECHK.TRANS64.TRYWAIT P0, [R23+URZ+0x90], R14 ;  /* 0x0000900e170075a7 */ /* 0x001064000800017f */
[----:B-1----:R-:W-:Y:S05]  /*a720*/  @!P0 NANOSLEEP.SYNCS 0x989680 ;  /* 0x009896800000895d */ /* 0x002fea0003900000 */
[----:B------:R-:W1:Y:S02]  /*a730*/  @!P0 SYNCS.PHASECHK.TRANS64 P0, [R23+URZ+0x90], R14 ;  /* 0x0000900e170085a7 */ /* 0x000e64000800007f */
[----:B-1----:R-:W-:Y:S05]  /*a740*/  @!P0 BRA `(.L_x_305) ;  /* 0xfffffffc00f08947 */ /* 0x002fea000383ffff */
[----:B------:R-:W-:Y:S05]  /*a750*/  BRA `(.L_x_338) ;  /* 0xffffffe800807947 */ /* 0x000fea000383ffff */
.L_x_313:
[----:B------:R-:W-:Y:S01]  /*a760*/  BSSY B0, `(.L_x_339) ;  /* 0x0000006000007945 */ /* 0x000fe20003800000 */
[----:B------:R-:W-:-:S07]  /*a770*/  IMAD.MOV.U32 R15, RZ, RZ, -0x1 ;  /* 0xffffffffff0f7424 */ /* 0x000fce00078e00ff */
[----:B------:R-:W-:Y:S05]  /*a780*/  WARPSYNC.COLLECTIVE R15, `(.L_x_340) ;  /* 0x000000000f0c7348 */ /* 0x000fea0003c00000 */
[----:B------:R-:W-:Y:S02]  /*a790*/  ELECT P6, UR62, PT ;  /* 0x00000000003e782f */ /* 0x000fe400038c0000 */
[----:B------:R-:W-:Y:S01]  /*a7a0*/  MOV R14, UR62 ;  /* 0x0000003e000e7c02 */ /* 0x000fe20008000f00 */
[----:B------:R-:W-:Y:S10]  /*a7b0*/  ENDCOLLECTIVE ;  /* 0x000000000000791b */ /* 0x000ff40003800000 */
.L_x_340:
[----:B------:R-:W-:Y:S05]  /*a7c0*/  BSYNC B0 ;  /* 0x0000000000007941 */ /* 0x000fea0003800000 */
.L_x_339:
[----:B------:R-:W-:Y:S05]  /*a7d0*/  BRA `(.L_x_341) ;  /* 0xfffffff000d87947 */ /* 0x000fea000383ffff */
.L_x_317:
[----:B0-----:R0:W1:Y:S02]  /*a7e0*/  SYNCS.PHASECHK.TRANS64.TRYWAIT P0, [R7+URZ], R4 ;  /* 0x00000004070075a7 */ /* 0x001064000800017f */
[----:B-1----:R-:W-:Y:S05]  /*a7f0*/  @!P0 NANOSLEEP.SYNCS 0x989680 ;  /* 0x009896800000895d */ /* 0x002fea0003900000 */
[----:B------:R-:W1:Y:S02]  /*a800*/  @!P0 SYNCS.PHASECHK.TRANS64 P0, [R7+URZ], R4 ;  /* 0x00000004070085a7 */ /* 0x000e64000800007f */
[----:B-1----:R-:W-:Y:S05]  /*a810*/  @!P0 BRA `(.L_x_317) ;  /* 0xfffffffc00f08947 */ /* 0x002fea000383ffff */
[----:B------:R-:W-:Y:S05]  /*a820*/  BRA `(.L_x_342) ;  /* 0xfffffff400187947 */ /* 0x000fea000383ffff */
.L_x_318:
[----:B0-----:R0:W1:Y:S02]  /*a830*/  SYNCS.PHASECHK.TRANS64.TRYWAIT P0, [R8+URZ], R5 ;  /* 0x00000005080075a7 */ /* 0x001064000800017f */
[----:B-1----:R-:W-:Y:S05]  /*a840*/  @!P0 NANOSLEEP.SYNCS 0x989680 ;  /* 0x009896800000895d */ /* 0x002fea0003900000 */
[----:B------:R-:W1:Y:S02]  /*a850*/  @!P0 SYNCS.PHASECHK.TRANS64 P0, [R8+URZ], R5 ;  /* 0x00000005080085a7 */ /* 0x000e64000800007f */
[----:B-1----:R-:W-:Y:S05]  /*a860*/  @!P0 BRA `(.L_x_318) ;  /* 0xfffffffc00f08947 */ /* 0x002fea000383ffff */
[----:B------:R-:W-:Y:S05]  /*a870*/  BRA `(.L_x_343) ;  /* 0xfffffff400287947 */ /* 0x000fea000383ffff */
.L_x_319:
[----:B0-----:R0:W1:Y:S02]  /*a880*/  SYNCS.PHASECHK.TRANS64.TRYWAIT P0, [R9+URZ], R4 ;  /* 0x00000004090075a7 */ /* 0x001064000800017f */
[----:B-1----:R-:W-:Y:S05]  /*a890*/  @!P0 NANOSLEEP.SYNCS 0x989680 ;  /* 0x009896800000895d */ /* 0x002fea0003900000 */
[----:B------:R-:W1:Y:S02]  /*a8a0*/  @!P0 SYNCS.PHASECHK.TRANS64 P0, [R9+URZ], R4 ;  /* 0x00000004090085a7 */ /* 0x000e64000800007f */
[----:B-1----:R-:W-:Y:S05]  /*a8b0*/  @!P0 BRA `(.L_x_319) ;  /* 0xfffffffc00f08947 */ /* 0x002fea000383ffff */
[----:B------:R-:W-:Y:S05]  /*a8c0*/  BRA `(.L_x_344) ;  /* 0xfffffff400387947 */ /* 0x000fea000383ffff */
.L_x_320:
[----:B0-----:R0:W1:Y:S02]  /*a8d0*/  SYNCS.PHASECHK.TRANS64.TRYWAIT P0, [R8+URZ], R5 ;  /* 0x00000005080075a7 */ /* 0x001064000800017f */
[----:B-1----:R-:W-:Y:S05]  /*a8e0*/  @!P0 NANOSLEEP.SYNCS 0x989680 ;  /* 0x009896800000895d */ /* 0x002fea0003900000 */
[----:B------:R-:W1:Y:S02]  /*a8f0*/  @!P0 SYNCS.PHASECHK.TRANS64 P0, [R8+URZ], R5 ;  /* 0x00000005080085a7 */ /* 0x000e64000800007f */
[----:B-1----:R-:W-:Y:S05]  /*a900*/  @!P0 BRA `(.L_x_320) ;  /* 0xfffffffc00f08947 */ /* 0x002fea000383ffff */
[----:B------:R-:W-:Y:S05]  /*a910*/  BRA `(.L_x_345) ;  /* 0xfffffff400487947 */ /* 0x000fea000383ffff */
.L_x_321:
[----:B0-----:R0:W1:Y:S02]  /*a920*/  SYNCS.PHASECHK.TRANS64.TRYWAIT P0, [R9+URZ], R4 ;  /* 0x00000004090075a7 */ /* 0x001064000800017f */
[----:B-1----:R-:W-:Y:S05]  /*a930*/  @!P0 NANOSLEEP.SYNCS 0x989680 ;  /* 0x009896800000895d */ /* 0x002fea0003900000 */
[----:B------:R-:W1:Y:S02]  /*a940*/  @!P0 SYNCS.PHASECHK.TRANS64 P0, [R9+URZ], R4 ;  /* 0x00000004090085a7 */ /* 0x000e64000800007f */
[----:B-1----:R-:W-:Y:S05]  /*a950*/  @!P0 BRA `(.L_x_321) ;  /* 0xfffffffc00f08947 */ /* 0x002fea000383ffff */
[----:B------:R-:W-:Y:S05]  /*a960*/  BRA `(.L_x_346) ;  /* 0xfffffff400587947 */ /* 0x000fea000383ffff */
.L_x_322:
[----:B0-----:R0:W1:Y:S02]  /*a970*/  SYNCS.PHASECHK.TRANS64.TRYWAIT P0, [R8+URZ], R5 ;  /* 0x00000005080075a7 */ /* 0x001064000800017f */
[----:B-1----:R-:W-:Y:S05]  /*a980*/  @!P0 NANOSLEEP.SYNCS 0x989680 ;  /* 0x009896800000895d */ /* 0x002fea0003900000 */
[----:B------:R-:W1:Y:S02]  /*a990*/  @!P0 SYNCS.PHASECHK.TRANS64 P0, [R8+URZ], R5 ;  /* 0x00000005080085a7 */ /* 0x000e64000800007f */
[----:B-1----:R-:W-:Y:S05]  /*a9a0*/  @!P0 BRA `(.L_x_322) ;  /* 0xfffffffc00f08947 */ /* 0x002fea000383ffff */
[----:B------:R-:W-:Y:S05]  /*a9b0*/  BRA `(.L_x_347) ;  /* 0xfffffff400687947 */ /* 0x000fea000383ffff */
.L_x_323:
[----:B0-----:R0:W1:Y:S02]  /*a9c0*/  SYNCS.PHASECHK.TRANS64.TRYWAIT P0, [R9+URZ], R4 ;  /* 0x00000004090075a7 */ /* 0x001064000800017f */
[----:B-1----:R-:W-:Y:S05]  /*a9d0*/  @!P0 NANOSLEEP.SYNCS 0x989680 ;  /* 0x009896800000895d */ /* 0x002fea0003900000 */
[----:B------:R-:W1:Y:S02]  /*a9e0*/  @!P0 SYNCS.PHASECHK.TRANS64 P0, [R9+URZ], R4 ;  /* 0x00000004090085a7 */ /* 0x000e64000800007f */
[----:B-1----:R-:W-:Y:S05]  /*a9f0*/  @!P0 BRA `(.L_x_323) ;  /* 0xfffffffc00f08947 */ /* 0x002fea000383ffff */
[----:B------:R-:W-:Y:S05]  /*aa00*/  BRA `(.L_x_348) ;  /* 0xfffffff400787947 */ /* 0x000fea000383ffff */
.L_x_324:
[----:B0-----:R0:W1:Y:S02]  /*aa10*/  SYNCS.PHASECHK.TRANS64.TRYWAIT P0, [R8+URZ], R5 ;  /* 0x00000005080075a7 */ /* 0x001064000800017f */
[----:B-1----:R-:W-:Y:S05]  /*aa20*/  @!P0 NANOSLEEP.SYNCS 0x989680 ;  /* 0x009896800000895d */ /* 0x002fea0003900000 */
[----:B------:R-:W1:Y:S02]  /*aa30*/  @!P0 SYNCS.PHASECHK.TRANS64 P0, [R8+URZ], R5 ;  /* 0x00000005080085a7 */ /* 0x000e64000800007f */
[----:B-1----:R-:W-:Y:S05]  /*aa40*/  @!P0 BRA `(.L_x_324) ;  /* 0xfffffffc00f08947 */ /* 0x002fea000383ffff */
[----:B------:R-:W-:Y:S05]  /*aa50*/  BRA `(.L_x_349) ;  /* 0xfffffff400887947 */ /* 0x000fea000383ffff */
.L_x_325:
[----:B0-----:R0:W1:Y:S02]  /*aa60*/  SYNCS.PHASECHK.TRANS64.TRYWAIT P0, [R9+URZ], R4 ;  /* 0x00000004090075a7 */ /* 0x001064000800017f */
[----:B-1----:R-:W-:Y:S05]  /*aa70*/  @!P0 NANOSLEEP.SYNCS 0x989680 ;  /* 0x009896800000895d */ /* 0x002fea0003900000 */
[----:B------:R-:W1:Y:S02]  /*aa80*/  @!P0 SYNCS.PHASECHK.TRANS64 P0, [R9+URZ], R4 ;  /* 0x00000004090085a7 */ /* 0x000e64000800007f */
[----:B-1----:R-:W-:Y:S05]  /*aa90*/  @!P0 BRA `(.L_x_325) ;  /* 0xfffffffc00f08947 */ /* 0x002fea000383ffff */
[----:B------:R-:W-:Y:S05]  /*aaa0*/  BRA `(.L_x_350) ;  /* 0xfffffff400987947 */ /* 0x000fea000383ffff */
.L_x_326:
[----:B0-----:R0:W1:Y:S02]  /*aab0*/  SYNCS.PHASECHK.TRANS64.TRYWAIT P0, [R8+URZ], R5 ;  /* 0x00000005080075a7 */ /* 0x001064000800017f */
[----:B-1----:R-:W-:Y:S05]  /*aac0*/  @!P0 NANOSLEEP.SYNCS 0x989680 ;  /* 0x009896800000895d */ /* 0x002fea0003900000 */
[----:B------:R-:W1:Y:S02]  /*aad0*/  @!P0 SYNCS.PHASECHK.TRANS64 P0, [R8+URZ], R5 ;  /* 0x00000005080085a7 */ /* 0x000e64000800007f */
[----:B-1----:R-:W-:Y:S05]  /*aae0*/  @!P0 BRA `(.L_x_326) ;  /* 0xfffffffc00f08947 */ /* 0x002fea000383ffff */
[----:B------:R-:W-:Y:S05]  /*aaf0*/  BRA `(.L_x_351) ;  /* 0xfffffff400a87947 */ /* 0x000fea000383ffff */
.L_x_327:
[----:B0-----:R0:W1:Y:S02]  /*ab00*/  SYNCS.PHASECHK.TRANS64.TRYWAIT P0, [R9+URZ], R4 ;  /* 0x00000004090075a7 */ /* 0x001064000800017f */
[----:B-1----:R-:W-:Y:S05]  /*ab10*/  @!P0 NANOSLEEP.SYNCS 0x989680 ;  /* 0x009896800000895d */ /* 0x002fea0003900000 */
[----:B------:R-:W1:Y:S02]  /*ab20*/  @!P0 SYNCS.PHASECHK.TRANS64 P0, [R9+URZ], R4 ;  /* 0x00000004090085a7 */ /* 0x000e64000800007f */
[----:B-1----:R-:W-:Y:S05]  /*ab30*/  @!P0 BRA `(.L_x_327) ;  /* 0xfffffffc00f08947 */ /* 0x002fea000383ffff */
[----:B------:R-:W-:Y:S05]  /*ab40*/  BRA `(.L_x_352) ;  /* 0xfffffff400b87947 */ /* 0x000fea000383ffff */
.L_x_328:
[----:B0-----:R0:W1:Y:S02]  /*ab50*/  SYNCS.PHASECHK.TRANS64.TRYWAIT P0, [R8+URZ], R5 ;  /* 0x00000005080075a7 */ /* 0x001064000800017f */
[----:B-1----:R-:W-:Y:S05]  /*ab60*/  @!P0 NANOSLEEP.SYNCS 0x989680 ;  /* 0x009896800000895d */ /* 0x002fea0003900000 */
[----:B------:R-:W1:Y:S02]  /*ab70*/  @!P0 SYNCS.PHASECHK.TRANS64 P0, [R8+URZ], R5 ;  /* 0x00000005080085a7 */ /* 0x000e64000800007f */
[----:B-1----:R-:W-:Y:S05]  /*ab80*/  @!P0 BRA `(.L_x_328) ;  /* 0xfffffffc00f08947 */ /* 0x002fea000383ffff */
[----:B------:R-:W-:Y:S05]  /*ab90*/  BRA `(.L_x_353) ;  /* 0xfffffff400c87947 */ /* 0x000fea000383ffff */
.L_x_329:
[----:B0-----:R0:W1:Y:S02]  /*aba0*/  SYNCS.PHASECHK.TRANS64.TRYWAIT P0, [R9+URZ], R4 ;  /* 0x00000004090075a7 */ /* 0x001064000800017f */
[----:B-1----:R-:W-:Y:S05]  /*abb0*/  @!P0 NANOSLEEP.SYNCS 0x989680 ;  /* 0x009896800000895d */ /* 0x002fea0003900000 */
[----:B------:R-:W1:Y:S02]  /*abc0*/  @!P0 SYNCS.PHASECHK.TRANS64 P0, [R9+URZ], R4 ;  /* 0x00000004090085a7 */ /* 0x000e64000800007f */
[----:B-1----:R-:W-:Y:S05]  /*abd0*/  @!P0 BRA `(.L_x_329) ;  /* 0xfffffffc00f08947 */ /* 0x002fea000383ffff */
[----:B------:R-:W-:Y:S05]  /*abe0*/  BRA `(.L_x_354) ;  /* 0xfffffff400d87947 */ /* 0x000fea000383ffff */
.L_x_330:
[----:B0-----:R0:W1:Y:S02]  /*abf0*/  SYNCS.PHASECHK.TRANS64.TRYWAIT P0, [R8+URZ], R5 ;  /* 0x00000005080075a7 */ /* 0x001064000800017f */
[----:B-1----:R-:W-:Y:S05]  /*ac00*/  @!P0 NANOSLEEP.SYNCS 0x989680 ;  /* 0x009896800000895d */ /* 0x002fea0003900000 */
[----:B------:R-:W1:Y:S02]  /*ac10*/  @!P0 SYNCS.PHASECHK.TRANS64 P0, [R8+URZ], R5 ;  /* 0x00000005080085a7 */ /* 0x000e64000800007f */
[----:B-1----:R-:W-:Y:S05]  /*ac20*/  @!P0 BRA `(.L_x_330) ;  /* 0xfffffffc00f08947 */ /* 0x002fea000383ffff */
[----:B------:R-:W-:Y:S05]  /*ac30*/  BRA `(.L_x_355) ;  /* 0xfffffff400e87947 */ /* 0x000fea000383ffff */
.L_x_331:
[----:B0-----:R0:W1:Y:S02]  /*ac40*/  SYNCS.PHASECHK.TRANS64.TRYWAIT P0, [R9+URZ], R4 ;  /* 0x00000004090075a7 */ /* 0x001064000800017f */
[----:B-1----:R-:W-:Y:S05]  /*ac50*/  @!P0 NANOSLEEP.SYNCS 0x989680 ;  /* 0x009896800000895d */ /* 0x002fea0003900000 */
[----:B------:R-:W1:Y:S02]  /*ac60*/  @!P0 SYNCS.PHASECHK.TRANS64 P0, [R9+URZ], R4 ;  /* 0x00000004090085a7 */ /* 0x000e64000800007f */
[----:B-1----:R-:W-:Y:S05]  /*ac70*/  @!P0 BRA `(.L_x_331) ;  /* 0xfffffffc00f08947 */ /* 0x002fea000383ffff */
[----:B------:R-:W-:Y:S05]  /*ac80*/  BRA `(.L_x_356) ;  /* 0xfffffff400f87947 */ /* 0x000fea000383ffff */
.L_x_332:
[----:B0-----:R0:W1:Y:S02]  /*ac90*/  SYNCS.PHASECHK.TRANS64.TRYWAIT P0, [R8+URZ], R5 ;  /* 0x00000005080075a7 */ /* 0x001064000800017f */
[----:B-1----:R-:W-:Y:S05]  /*aca0*/  @!P0 NANOSLEEP.SYNCS 0x989680 ;  /* 0x009896800000895d */ /* 0x002fea0003900000 */
[----:B------:R-:W1:Y:S02]  /*acb0*/  @!P0 SYNCS.PHASECHK.TRANS64 P0, [R8+URZ], R5 ;  /* 0x00000005080085a7 */ /* 0x000e64000800007f */
[----:B-1----:R-:W-:Y:S05]  /*acc0*/  @!P0 BRA `(.L_x_332) ;  /* 0xfffffffc00f08947 */ /* 0x002fea000383ffff */
[----:B------:R-:W-:Y:S05]  /*acd0*/  BRA `(.L_x_357) ;  /* 0xfffffff800087947 */ /* 0x000fea000383ffff */
.L_x_333:
[----:B-1----:R1:W2:Y:S02]  /*ace0*/  SYNCS.PHASECHK.TRANS64.TRYWAIT P0, [R11+URZ], R6 ;  /* 0x000000060b0075a7 */ /* 0x0022a4000800017f */
[----:B--2---:R-:W-:Y:S05]  /*acf0*/  @!P0 NANOSLEEP.SYNCS 0x989680 ;  /* 0x009896800000895d */ /* 0x004fea0003900000 */
[----:B------:R-:W2:Y:S02]  /*ad00*/  @!P0 SYNCS.PHASECHK.TRANS64 P0, [R11+URZ], R6 ;  /* 0x000000060b0085a7 */ /* 0x000ea4000800007f */
[----:B--2---:R-:W-:Y:S05]  /*ad10*/  @!P0 BRA `(.L_x_333) ;  /* 0xfffffffc00f08947 */ /* 0x004fea000383ffff */
[----:B------:R-:W-:Y:S05]  /*ad20*/  BRA `(.L_x_358) ;  /* 0xfffffff800107947 */ /* 0x000fea000383ffff */
.L_x_359:
[----:B------:R-:W-:-:S00]  /*ad30*/  BRA `(.L_x_359) ;  /* 0xfffffffc00fc7947 */ /* 0x000fc0000383ffff */
[----:B------:R-:W-:-:S00]  /*ad40*/  NOP ;  /* 0x0000000000007918 */ /* 0x000fc00000000000 */
        /* <DEDUP_REMOVED lines=11> */
.L_x_360:


//--------------------- .nv.global.init           --------------------------
	.section	.nv.global.init,"aw",@progbits
.nv.global.init:
	.type		$str$22,@object
	.size		$str$22,($str$23 - $str$22)
$str$22:
        /*0000*/ 	.byte	0x6b, 0x5f, 0x74, 0x69, 0x6c, 0x65, 0x5f, 0x63, 0x6f, 0x75, 0x6e, 0x74, 0x20, 0x3e, 0x3d, 0x20
        /*0010*/ 	.byte	0x31, 0x00
	.type		$str$23,@object
	.size		$str$23,(__unnamed_1 - $str$23)
$str$23:
        /*0012*/ 	.byte	0x2f, 0x74, 0x6d, 0x70, 0x2f, 0x63, 0x75, 0x74, 0x6c, 0x61, 0x73, 0x73, 0x5f, 0x73, 0x77, 0x65
        /*0022*/ 	.byte	0x65, 0x70, 0x5f, 0x73, 0x72, 0x63, 0x2f, 0x69, 0x6e, 0x63, 0x6c, 0x75, 0x64, 0x65, 0x2f, 0x63
        /*0032*/ 	.byte	0x75, 0x74, 0x6c, 0x61, 0x73, 0x73, 0x2f, 0x67, 0x65, 0x6d, 0x6d, 0x2f, 0x63, 0x6f, 0x6c, 0x6c
        /*0042*/ 	.byte	0x65, 0x63, 0x74, 0x69, 0x76, 0x65, 0x2f, 0x73, 0x6d, 0x39, 0x30, 0x5f, 0x6d, 0x6d, 0x61, 0x5f
        /*0052*/ 	.byte	0x74, 0x6d, 0x61, 0x5f, 0x67, 0x6d, 0x6d, 0x61, 0x5f, 0x73, 0x73, 0x5f, 0x77, 0x61, 0x72, 0x70
        /*0062*/ 	.byte	0x73, 0x70, 0x65, 0x63, 0x69, 0x61, 0x6c, 0x69, 0x7a, 0x65, 0x64, 0x2e, 0x68, 0x70, 0x70, 0x00
	.type		__unnamed_1,@object
	.size		__unnamed_1,(.L_0 - __unnamed_1)
__unnamed_1:
        /*0072*/ 	.byte	0x76, 0x6f, 0x69, 0x64, 0x20, 0x63, 0x75, 0x74, 0x6c, 0x61, 0x73, 0x73, 0x3a, 0x3a, 0x67, 0x65
        /* <DEDUP_REMOVED lines=172> */
        /*0b42*/ 	.byte	0x3a, 0x69, 0x64, 0x65, 0x6e, 0x74, 0x69, 0x74, 0x79, 0x5d, 0x00
.L_0:


//--------------------- .nv.shared._ZN7cutlass13device_kernelINS_4gemm6kernel13GemmUniversalIN4cute5tupleIJiiiiEEENS1_10collective13CollectiveMmaINS1_34MainloopSm90TmaGmmaWarpSpecializedILi18ENS5_IJNS4_1CILi1EEENSA_ILi2EEESB_EEENS1_35KernelTmaWarpSpecializedCooperativeEEENS5_IJNSA_ILi128EEENSA_ILi256EEENSA_ILi32EEEEEEaNS5_IJlSB_lEEEaSK_NS4_8TiledMMAINS4_8MMA_AtomIJNS4_4SM904GMMA27MMA_64x256x32_S32S8S8_SS_TNEEEENS4_6LayoutINS5_IJSC_SB_SB_EEENS5_IJSB_NSA_ILi0EEEST_EEEEENS5_IJNS4_10UnderscoreESW_SW_EEEEENS4_23SM90_TMA_LOAD_MULTICASTENS4_14ComposedLayoutINS4_7SwizzleILi1ELi4ELi3EEENS4_18smem_ptr_flag_bitsILi8EEENSR_INS5_IJNSA_ILi8EEESI_EEENS5_IJSI_SB_EEEEEEEvNS4_8identityENS4_13SM90_TMA_LOADES19_vS1A_EENS_8epilogue10collective6detail29Sm90TmaWarpSpecializedAdapterINS1E_15DefaultEpilogueIaSK_SK_NS1D_6thread17LinearCombinationIaLi1EiiLNS1I_9ScaleType4KindE0ELNS_15FloatRoundStyleE2EaEENS1_15EpilogueDefaultEEEEEvvEEEEvNT_6ParamsE --------------------------
	.section	.nv.shared._ZN7cutlass13device_kernelINS_4gemm6kernel13GemmUniversalIN4cute5tupleIJiiiiEEENS1_10collective13CollectiveMmaINS1_34MainloopSm90TmaGmmaWarpSpecializedILi18ENS5_IJNS4_1CILi1EEENSA_ILi2EEESB_EEENS1_35KernelTmaWarpSpecializedCooperativeEEENS5_IJNSA_ILi128EEENSA_ILi256EEENSA_ILi32EEEEEEaNS5_IJlSB_lEEEaSK_NS4_8TiledMMAINS4_8MMA_AtomIJNS4_4SM904GMMA27MMA_64x256x32_S32S8S8_SS_TNEEEENS4_6LayoutINS5_IJSC_SB_SB_EEENS5_IJSB_NSA_ILi0EEEST_EEEEENS5_IJNS4_10UnderscoreESW_SW_EEEEENS4_23SM90_TMA_LOAD_MULTICASTENS4_14ComposedLayoutINS4_7SwizzleILi1ELi4ELi3EEENS4_18smem_ptr_flag_bitsILi8EEENSR_INS5_IJNSA_ILi8EEESI_EEENS5_IJSI_SB_EEEEEEEvNS4_8identityENS4_13SM90_TMA_LOADES19_vS1A_EENS_8epilogue10collective6detail29Sm90TmaWarpSpecializedAdapterINS1E_15DefaultEpilogueIaSK_SK_NS1D_6thread17LinearCombinationIaLi1EiiLNS1I_9ScaleType4KindE0ELNS_15FloatRoundStyleE2EaEENS1_15EpilogueDefaultEEEEEvvEEEEvNT_6ParamsE,"aw",@nobits
	.sectionflags	@""
	.align	16
	.zero		1024


//--------------------- .nv.shared.reserved.0     --------------------------
	.section	.nv.shared.reserved.0,"aw",@nobits
	.weak		__nv_reservedSMEM_offset_0_alias
	.size		__nv_reservedSMEM_offset_0_alias, 0, 0
	.other		__nv_reservedSMEM_offset_0_alias,@"STO_CUDA_RESERVED_SHARED STV_DEFAULT"
__nv_reservedSMEM_offset_0_alias:
	.zero		0


//--------------------- .nv.global                --------------------------
	.section	.nv.global,"aw",@nobits
.nv.global:
	.type		_ZN39_INTERNAL_dd7ebf88_4_k_cu_b8f19cb6_43114cute1_E,@object
	.size		_ZN39_INTERNAL_dd7ebf88_4_k_cu_b8f19cb6_43114cute1_E,(_ZN39_INTERNAL_dd7ebf88_4_k_cu_b8f19cb6_43114cuda3std3__45__cpo6cbeginE - _ZN39_INTERNAL_dd7ebf88_4_k_cu_b8f19cb6_43114cute1_E)
_ZN39_INTERNAL_dd7ebf88_4_k_cu_b8f19cb6_43114cute1_E:
	.zero		1
	.type		_ZN39_INTERNAL_dd7ebf88_4_k_cu_b8f19cb6_43114cuda3std3__45__cpo6cbeginE,@object
	.size		_ZN39_INTERNAL_dd7ebf88_4_k_cu_b8f19cb6_43114cuda3std3__45__cpo6cbeginE,(_ZN39_INTERNAL_dd7ebf88_4_k_cu_b8f19cb6_43114cuda3std3__48in_placeE - _ZN39_INTERNAL_dd7ebf88_4_k_cu_b8f19cb6_43114cuda3std3__45__cpo6cbeginE)
_ZN39_INTERNAL_dd7ebf88_4_k_cu_b8f19cb6_43114cuda3std3__45__cpo6cbeginE:
	.zero		1
	.type		_ZN39_INTERNAL_dd7ebf88_4_k_cu_b8f19cb6_43114cuda3std3__48in_placeE,@object
	.size		_ZN39_INTERNAL_dd7ebf88_4_k_cu_b8f19cb6_43114cuda3std3__48in_placeE,(_ZN39_INTERNAL_dd7ebf88_4_k_cu_b8f19cb6_43114cuda3std6ranges3__45__cpo9iter_moveE - _ZN39_INTERNAL_dd7ebf88_4_k_cu_b8f19cb6_43114cuda3std3__48in_placeE)
_ZN39_INTERNAL_dd7ebf88_4_k_cu_b8f19cb6_43114cuda3std3__48in_placeE:
	.zero		1
	.type		_ZN39_INTERNAL_dd7ebf88_4_k_cu_b8f19cb6_43114cuda3std6ranges3__45__cpo9iter_moveE,@object
	.size		_ZN39_INTERNAL_dd7ebf88_4_k_cu_b8f19cb6_43114cuda3std6ranges3__45__cpo9iter_moveE,(_ZN39_INTERNAL_dd7ebf88_4_k_cu_b8f19cb6_43114cuda3std3__45__cpo5beginE - _ZN39_INTERNAL_dd7ebf88_4_k_cu_b8f19cb6_43114cuda3std6ranges3__45__cpo9iter_moveE)
_ZN39_INTERNAL_dd7ebf88_4_k_cu_b8f19cb6_43114cuda3std6ranges3__45__cpo9iter_moveE:
	.zero		1
	.type		_ZN39_INTERNAL_dd7ebf88_4_k_cu_b8f19cb6_43114cuda3std3__45__cpo5beginE,@object
	.size		_ZN39_INTERNAL_dd7ebf88_4_k_cu_b8f19cb6_43114cuda3std3__45__cpo5beginE,(_ZN39_INTERNAL_dd7ebf88_4_k_cu_b8f19cb6_43114cuda3std3__441_GLOBAL__N__dd7ebf88_4_k_cu_b8f19cb6_43116ignoreE - _ZN39_INTERNAL_dd7ebf88_4_k_cu_b8f19cb6_43114cuda3std3__45__cpo5beginE)
_ZN39_INTERNAL_dd7ebf88_4_k_cu_b8f19cb6_43114cuda3std3__45__cpo5beginE:
	.zero		1
	.type		_ZN39_INTERNAL_dd7ebf88_4_k_cu_b8f19cb6_43114cuda3std3__441_GLOBAL__N__dd7ebf88_4_k_cu_b8f19cb6_43116ignoreE,@object
	.size		_ZN39_INTERNAL_dd7ebf88_4_k_cu_b8f19cb6_43114cuda3std3__441_GLOBAL__N__dd7ebf88_4_k_cu_b8f19cb6_43116ignoreE,(_ZN39_INTERNAL_dd7ebf88_4_k_cu_b8f19cb6_43114cute7productE - _ZN39_INTERNAL_dd7ebf88_4_k_cu_b8f19cb6_43114cuda3std3__441_GLOBAL__N__dd7ebf88_4_k_cu_b8f19cb6_43116ignoreE)
_ZN39_INTERNAL_dd7ebf88_4_k_cu_b8f19cb6_43114cuda3std3__441_GLOBAL__N__dd7ebf88_4_k_cu_b8f19cb6_43116ignoreE:
	.zero		1
	.type		_ZN39_INTERNAL_dd7ebf88_4_k_cu_b8f19cb6_43114cute7productE,@object
	.size		_ZN39_INTERNAL_dd7ebf88_4_k_cu_b8f19cb6_43114cute7productE,(_ZN39_INTERNAL_dd7ebf88_4_k_cu_b8f19cb6_43114cuda3std3__45__cpo3endE - _ZN39_INTERNAL_dd7ebf88_4_k_cu_b8f19cb6_43114cute7productE)
_ZN39_INTERNAL_dd7ebf88_4_k_cu_b8f19cb6_43114cute7productE:
	.zero		1
	.type		_ZN39_INTERNAL_dd7ebf88_4_k_cu_b8f19cb6_43114cuda3std3__45__cpo3endE,@object
	.size		_ZN39_INTERNAL_dd7ebf88_4_k_cu_b8f19cb6_43114cuda3std3__45__cpo3endE,(_ZN39_INTERNAL_dd7ebf88_4_k_cu_b8f19cb6_43114cuda3std3__419piecewise_constructE - _ZN39_INTERNAL_dd7ebf88_4_k_cu_b8f19cb6_43114cuda3std3__45__cpo3endE)
_ZN39_INTERNAL_dd7ebf88_4_k_cu_b8f19cb6_43114cuda3std3__45__cpo3endE:
	.zero		1
	.type		_ZN39_INTERNAL_dd7ebf88_4_k_cu_b8f19cb6_43114cuda3std3__419piecewise_constructE,@object
	.size		_ZN39_INTERNAL_dd7ebf88_4_k_cu_b8f19cb6_43114cuda3std3__419piecewise_constructE,(_ZN39_INTERNAL_dd7ebf88_4_k_cu_b8f19cb6_43114cuda3std3__45__cpo4cendE - _ZN39_INTERNAL_dd7ebf88_4_k_cu_b8f19cb6_43114cuda3std3__419piecewise_constructE)
_ZN39_INTERNAL_dd7ebf88_4_k_cu_b8f19cb6_43114cuda3std3__419piecewise_constructE:
	.zero		1
	.type		_ZN39_INTERNAL_dd7ebf88_4_k_cu_b8f19cb6_43114cuda3std3__45__cpo4cendE,@object
	.size		_ZN39_INTERNAL_dd7ebf88_4_k_cu_b8f19cb6_43114cuda3std3__45__cpo4cendE,(_ZN39_INTERNAL_dd7ebf88_4_k_cu_b8f19cb6_43114cuda3std6ranges3__45__cpo4swapE - _ZN39_INTERNAL_dd7ebf88_4_k_cu_b8f19cb6_43114cuda3std3__45__cpo4cendE)
_ZN39_INTERNAL_dd7ebf88_4_k_cu_b8f19cb6_43114cuda3std3__45__cpo4cendE:
	.zero		1
	.type		_ZN39_INTERNAL_dd7ebf88_4_k_cu_b8f19cb6_43114cuda3std6ranges3__45__cpo4swapE,@object
	.size		_ZN39_INTERNAL_dd7ebf88_4_k_cu_b8f19cb6_43114cuda3std6ranges3__45__cpo4swapE,(.L_8 - _ZN39_INTERNAL_dd7ebf88_4_k_cu_b8f19cb6_43114cuda3std6ranges3__45__cpo4swapE)
_ZN39_INTERNAL_dd7ebf88_4_k_cu_b8f19cb6_43114cuda3std6ranges3__45__cpo4swapE:
	.zero		1
.L_8:


//--------------------- .nv.constant0._ZN7cutlass13device_kernelINS_4gemm6kernel13GemmUniversalIN4cute5tupleIJiiiiEEENS1_10collective13CollectiveMmaINS1_34MainloopSm90TmaGmmaWarpSpecializedILi18ENS5_IJNS4_1CILi1EEENSA_ILi2EEESB_EEENS1_35KernelTmaWarpSpecializedCooperativeEEENS5_IJNSA_ILi128EEENSA_ILi256EEENSA_ILi32EEEEEEaNS5_IJlSB_lEEEaSK_NS4_8TiledMMAINS4_8MMA_AtomIJNS4_4SM904GMMA27MMA_64x256x32_S32S8S8_SS_TNEEEENS4_6LayoutINS5_IJSC_SB_SB_EEENS5_IJSB_NSA_ILi0EEEST_EEEEENS5_IJNS4_10UnderscoreESW_SW_EEEEENS4_23SM90_TMA_LOAD_MULTICASTENS4_14ComposedLayoutINS4_7SwizzleILi1ELi4ELi3EEENS4_18smem_ptr_flag_bitsILi8EEENSR_INS5_IJNSA_ILi8EEESI_EEENS5_IJSI_SB_EEEEEEEvNS4_8identityENS4_13SM90_TMA_LOADES19_vS1A_EENS_8epilogue10collective6detail29Sm90TmaWarpSpecializedAdapterINS1E_15DefaultEpilogueIaSK_SK_NS1D_6thread17LinearCombinationIaLi1EiiLNS1I_9ScaleType4KindE0ELNS_15FloatRoundStyleE2EaEENS1_15EpilogueDefaultEEEEEvvEEEEvNT_6ParamsE --------------------------
	.section	.nv.constant0._ZN7cutlass13device_kernelINS_4gemm6kernel13GemmUniversalIN4cute5tupleIJiiiiEEENS1_10collective13CollectiveMmaINS1_34MainloopSm90TmaGmmaWarpSpecializedILi18ENS5_IJNS4_1CILi1EEENSA_ILi2EEESB_EEENS1_35KernelTmaWarpSpecializedCooperativeEEENS5_IJNSA_ILi128EEENSA_ILi256EEENSA_ILi32EEEEEEaNS5_IJlSB_lEEEaSK_NS4_8TiledMMAINS4_8MMA_AtomIJNS4_4SM904GMMA27MMA_64x256x32_S32S8S8_SS_TNEEEENS4_6LayoutINS5_IJSC_SB_SB_EEENS5_IJSB_NSA_ILi0EEEST_EEEEENS5_IJNS4_10UnderscoreESW_SW_EEEEENS4_23SM90_TMA_LOAD_MULTICASTENS4_14ComposedLayoutINS4_7SwizzleILi1ELi4ELi3EEENS4_18smem_ptr_flag_bitsILi8EEENSR_INS5_IJNSA_ILi8EEESI_EEENS5_IJSI_SB_EEEEEEEvNS4_8identityENS4_13SM90_TMA_LOADES19_vS1A_EENS_8epilogue10collective6detail29Sm90TmaWarpSpecializedAdapterINS1E_15DefaultEpilogueIaSK_SK_NS1D_6thread17LinearCombinationIaLi1EiiLNS1I_9ScaleType4KindE0ELNS_15FloatRoundStyleE2EaEENS1_15EpilogueDefaultEEEEEvvEEEEvNT_6ParamsE,"a",@progbits
	.sectionflags	@""
	.align	4
.nv.constant0._ZN7cutlass13device_kernelINS_4gemm6kernel13GemmUniversalIN4cute5tupleIJiiiiEEENS1_10collective13CollectiveMmaINS1_34MainloopSm90TmaGmmaWarpSpecializedILi18ENS5_IJNS4_1CILi1EEENSA_ILi2EEESB_EEENS1_35KernelTmaWarpSpecializedCooperativeEEENS5_IJNSA_ILi128EEENSA_ILi256EEENSA_ILi32EEEEEEaNS5_IJlSB_lEEEaSK_NS4_8TiledMMAINS4_8MMA_AtomIJNS4_4SM904GMMA27MMA_64x256x32_S32S8S8_SS_TNEEEENS4_6LayoutINS5_IJSC_SB_SB_EEENS5_IJSB_NSA_ILi0EEEST_EEEEENS5_IJNS4_10UnderscoreESW_SW_EEEEENS4_23SM90_TMA_LOAD_MULTICASTENS4_14ComposedLayoutINS4_7SwizzleILi1ELi4ELi3EEENS4_18smem_ptr_flag_bitsILi8EEENSR_INS5_IJNSA_ILi8EEESI_EEENS5_IJSI_SB_EEEEEEEvNS4_8identityENS4_13SM90_TMA_LOADES19_vS1A_EENS_8epilogue10collective6detail29Sm90TmaWarpSpecializedAdapterINS1E_15DefaultEpilogueIaSK_SK_NS1D_6thread17LinearCombinationIaLi1EiiLNS1I_9ScaleType4KindE0ELNS_15FloatRoundStyleE2EaEENS1_15EpilogueDefaultEEEEEvvEEEEvNT_6ParamsE:
	.zero		1664


//--------------------- SYMBOLS --------------------------

	.type		.nv.reservedSmem.offset0,@object
	.size		.nv.reservedSmem.offset0,0x4
	.type		__assertfail,@function
